// auto-generated by cutlass_sweep.conv — config: {"arch": "sm_100", "cluster_m": 1, "cluster_n": 1, "conv_kind": "wgrad", "dtype": "tf32", "ndim": 2, "tile_k": 64, "tile_m": 128, "tile_n": 64}
#include "cutlass/cutlass.h"
#include "cute/tensor.hpp"
#include "cutlass/kernel_hardware_info.hpp"
#include "cutlass/conv/convolution.h"
#include "cutlass/conv/dispatch_policy.hpp"
#include "cutlass/conv/collective/collective_builder.hpp"
#include "cutlass/conv/kernel/conv_universal.hpp"
#include "cutlass/conv/device/conv_universal_adapter.hpp"
#include "cutlass/epilogue/collective/collective_builder.hpp"

using namespace cute;
using Elem = cutlass::tfloat32_t;
using Acc  = float;
using LayoutAB = cutlass::layout::TensorNHWC;
using LayoutC  = cutlass::layout::TensorKCSR;
constexpr auto ConvOp = cutlass::conv::Operator::kWgrad;
using TileShape    = Shape<_128, Shape<_64>, Shape<_64>>;
using ClusterShape = Shape<_1, _1, _1>;

using CollectiveEpilogue = typename cutlass::epilogue::collective::CollectiveBuilder<
    cutlass::arch::Sm100, cutlass::arch::OpClassTensorOp,
    TileShape, ClusterShape,
    cutlass::epilogue::collective::EpilogueTileAuto,
    Acc, Acc,
    Elem, LayoutC, 128 / cutlass::sizeof_bits<Elem>::value,
    Elem, LayoutC, 128 / cutlass::sizeof_bits<Elem>::value,
    cutlass::epilogue::collective::EpilogueScheduleAuto
  >::CollectiveOp;

using CollectiveMainloop = typename cutlass::conv::collective::CollectiveBuilder<
    cutlass::arch::Sm100, cutlass::arch::OpClassTensorOp, ConvOp,
    Elem, LayoutAB, 128 / cutlass::sizeof_bits<Elem>::value,
    Elem, LayoutAB, 128 / cutlass::sizeof_bits<Elem>::value,
    Acc,
    TileShape, ClusterShape,
    cutlass::conv::collective::StageCountAutoCarveout<
        static_cast<int>(sizeof(typename CollectiveEpilogue::SharedStorage))>,
    cutlass::conv::collective::KernelScheduleAuto
  >::CollectiveOp;

using ProblemShape = cutlass::conv::ConvProblemShape<
    ConvOp, CollectiveMainloop::DispatchPolicy::NumSpatialDimensions>;
using ConvKernel = cutlass::conv::kernel::ConvUniversal<
    ProblemShape, CollectiveMainloop, CollectiveEpilogue>;
using Conv = cutlass::conv::device::ConvUniversalAdapter<ConvKernel>;

auto* _anchor = &cutlass::device_kernel<ConvKernel>;


// ===== COMPILED SASS (sm_100a) =====

	.target	sm_100a

	.elftype	@"ET_EXEC"


//--------------------- .note.nv.tkinfo           --------------------------
	.section	.note.nv.tkinfo,"",@"SHT_NOTE"
	.sectionflags	@"SHF_NOTE_NV_TKINFO"
	.tkinfo
        /*0018*/ 	.word	0x00000002
        /*0030*/ 	.string	""
        /*0030*/ 	.string	"ptxas"
        /*0030*/ 	.string	"Cuda compilation tools, release 13.0, V13.0.88"
        /*0030*/ 	.string	"Build cuda_13.0.r13.0/compiler.36424714_0"
        /*0030*/ 	.string	"-arch sm_100a -m 64 "



//--------------------- .note.nv.cuinfo           --------------------------
	.section	.note.nv.cuinfo,"",@"SHT_NOTE"
	.sectionflags	@"SHF_NOTE_NV_CUINFO"
        /*0018*/ 	.short	0x0002
        /*001a*/ 	.short	0x0064
        /*001c*/ 	.short	0x0082
	.zero		2


//--------------------- .nv.info                  --------------------------
	.section	.nv.info,"",@"SHT_CUDA_INFO"
	.align	4


	//----- nvinfo : EIATTR_REGCOUNT
	.align		4
        /*0000*/ 	.byte	0x04, 0x2f
        /*0002*/ 	.short	(.L_19 - .L_18)
	.align		4
.L_18:
        /*0004*/ 	.word	index@(_ZN7cutlass13device_kernelINS_4conv6kernel13ConvUniversalINS1_16ConvProblemShapeILNS1_8OperatorE2ELi2EEENS1_10collective14CollectiveConvINS1_47MainloopSm100TmaUmmaWarpSpecializedImplicitGemmILS5_2ELi4ELi2ELi1ELi2EN4cute5tupleIJNSA_1CILi1EEESD_SD_EEEEENSB_IJNSC_ILi128EEENSB_IJNSC_ILi64EEEEEESI_EEENS_10tfloat32_tESK_NSA_8TiledMMAINSA_8MMA_AtomIJNSA_17SM100_MMA_TF32_SSISK_SK_fLi128ELi64ELNSA_4UMMA5MajorE1ELSP_1ELNSO_7ScaleInE0ELSQ_0EEEEEENSA_6LayoutISE_NSB_IJNSC_ILi0EEESU_SU_EEEEENSB_IJNSA_10UnderscoreESX_SX_EEEEENS7_6detail27Sm100ImplicitGemmTileTraitsINSA_13SM90_TMA_LOADENSA_14ComposedLayoutINSA_7SwizzleILi2ELi5ELi2EEENSA_18smem_ptr_flag_bitsILi32EEENST_INSB_IJNSC_ILi32EEENSC_ILi4EEEEEENSB_IJSD_S18_EEEEEEEvEENS11_INSA_20SM90_TMA_LOAD_IM2COLES1D_vEEEENS_8epilogue10collective18CollectiveEpilogueINS1I_23Sm100TmaWarpSpecializedILi4ELi2ELi16ELb1ELb0EEEJSJ_NSB_IJNST_ISG_SD_EENST_INSC_ILi16EEESD_EEEEESK_NSB_IJlNSB_IJSD_llEEESU_EEESK_S1S_NS1I_6fusion15FusionCallbacksIS1M_NS1T_17LinearCombinationISK_fSK_fLNS_15FloatRoundStyleE2EEESJ_S1Q_JEEENSA_5SM1004TMEM4LOAD26SM100_TMEM_LOAD_32dp32b16xES12_NS13_INS14_ILi2ELi4ELi3EEES17_NST_INSB_IJNSC_ILi8EEES1O_EEENSB_IJS1O_SD_EEEEEEENSA_39AutoVectorizingCopyWithAssumedAlignmentILi128EEENSA_14SM90_TMA_STOREES28_S2A_S2A_EEEvvEEEEvNT_6ParamsE)
        /*0008*/ 	.word	0x0000004e


	//----- nvinfo : EIATTR_FRAME_SIZE
	.align		4
.L_19:
        /*000c*/ 	.byte	0x04, 0x11
        /*000e*/ 	.short	(.L_21 - .L_20)
	.align		4
.L_20:
        /*0010*/ 	.word	index@($__internal_2_$__cuda_sm10x_tcgen05_guardrail_trap_unallocated_columns_being_dealloced)
        /*0014*/ 	.word	0x00000008


	//----- nvinfo : EIATTR_FRAME_SIZE
	.align		4
.L_21:
        /*0018*/ 	.byte	0x04, 0x11
        /*001a*/ 	.short	(.L_23 - .L_22)
	.align		4
.L_22:
        /*001c*/ 	.word	index@($__internal_1_$__cuda_sm10x_tcgen05_guardrail_trap_phase_invalid_during_alloc)
        /*0020*/ 	.word	0x00000008


	//----- nvinfo : EIATTR_FRAME_SIZE
	.align		4
.L_23:
        /*0024*/ 	.byte	0x04, 0x11
        /*0026*/ 	.short	(.L_25 - .L_24)
	.align		4
.L_24:
        /*0028*/ 	.word	index@($__internal_0_$__cuda_sm10x_tcgen05_guardrail_trap_col_being_dealloced_not_returned_by_alloc)
        /*002c*/ 	.word	0x00000008


	//----- nvinfo : EIATTR_FRAME_SIZE
	.align		4
.L_25:
        /*0030*/ 	.byte	0x04, 0x11
        /*0032*/ 	.short	(.L_27 - .L_26)
	.align		4
.L_26:
        /*0034*/ 	.word	index@(_ZN7cutlass13device_kernelINS_4conv6kernel13ConvUniversalINS1_16ConvProblemShapeILNS1_8OperatorE2ELi2EEENS1_10collective14CollectiveConvINS1_47MainloopSm100TmaUmmaWarpSpecializedImplicitGemmILS5_2ELi4ELi2ELi1ELi2EN4cute5tupleIJNSA_1CILi1EEESD_SD_EEEEENSB_IJNSC_ILi128EEENSB_IJNSC_ILi64EEEEEESI_EEENS_10tfloat32_tESK_NSA_8TiledMMAINSA_8MMA_AtomIJNSA_17SM100_MMA_TF32_SSISK_SK_fLi128ELi64ELNSA_4UMMA5MajorE1ELSP_1ELNSO_7ScaleInE0ELSQ_0EEEEEENSA_6LayoutISE_NSB_IJNSC_ILi0EEESU_SU_EEEEENSB_IJNSA_10UnderscoreESX_SX_EEEEENS7_6detail27Sm100ImplicitGemmTileTraitsINSA_13SM90_TMA_LOADENSA_14ComposedLayoutINSA_7SwizzleILi2ELi5ELi2EEENSA_18smem_ptr_flag_bitsILi32EEENST_INSB_IJNSC_ILi32EEENSC_ILi4EEEEEENSB_IJSD_S18_EEEEEEEvEENS11_INSA_20SM90_TMA_LOAD_IM2COLES1D_vEEEENS_8epilogue10collective18CollectiveEpilogueINS1I_23Sm100TmaWarpSpecializedILi4ELi2ELi16ELb1ELb0EEEJSJ_NSB_IJNST_ISG_SD_EENST_INSC_ILi16EEESD_EEEEESK_NSB_IJlNSB_IJSD_llEEESU_EEESK_S1S_NS1I_6fusion15FusionCallbacksIS1M_NS1T_17LinearCombinationISK_fSK_fLNS_15FloatRoundStyleE2EEESJ_S1Q_JEEENSA_5SM1004TMEM4LOAD26SM100_TMEM_LOAD_32dp32b16xES12_NS13_INS14_ILi2ELi4ELi3EEES17_NST_INSB_IJNSC_ILi8EEES1O_EEENSB_IJS1O_SD_EEEEEEENSA_39AutoVectorizingCopyWithAssumedAlignmentILi128EEENSA_14SM90_TMA_STOREES28_S2A_S2A_EEEvvEEEEvNT_6ParamsE)
        /*0038*/ 	.word	0x00000008


	//----- nvinfo : EIATTR_MIN_STACK_SIZE
	.align		4
.L_27:
        /*003c*/ 	.byte	0x04, 0x12
        /*003e*/ 	.short	(.L_29 - .L_28)
	.align		4
.L_28:
        /*0040*/ 	.word	index@(_ZN7cutlass13device_kernelINS_4conv6kernel13ConvUniversalINS1_16ConvProblemShapeILNS1_8OperatorE2ELi2EEENS1_10collective14CollectiveConvINS1_47MainloopSm100TmaUmmaWarpSpecializedImplicitGemmILS5_2ELi4ELi2ELi1ELi2EN4cute5tupleIJNSA_1CILi1EEESD_SD_EEEEENSB_IJNSC_ILi128EEENSB_IJNSC_ILi64EEEEEESI_EEENS_10tfloat32_tESK_NSA_8TiledMMAINSA_8MMA_AtomIJNSA_17SM100_MMA_TF32_SSISK_SK_fLi128ELi64ELNSA_4UMMA5MajorE1ELSP_1ELNSO_7ScaleInE0ELSQ_0EEEEEENSA_6LayoutISE_NSB_IJNSC_ILi0EEESU_SU_EEEEENSB_IJNSA_10UnderscoreESX_SX_EEEEENS7_6detail27Sm100ImplicitGemmTileTraitsINSA_13SM90_TMA_LOADENSA_14ComposedLayoutINSA_7SwizzleILi2ELi5ELi2EEENSA_18smem_ptr_flag_bitsILi32EEENST_INSB_IJNSC_ILi32EEENSC_ILi4EEEEEENSB_IJSD_S18_EEEEEEEvEENS11_INSA_20SM90_TMA_LOAD_IM2COLES1D_vEEEENS_8epilogue10collective18CollectiveEpilogueINS1I_23Sm100TmaWarpSpecializedILi4ELi2ELi16ELb1ELb0EEEJSJ_NSB_IJNST_ISG_SD_EENST_INSC_ILi16EEESD_EEEEESK_NSB_IJlNSB_IJSD_llEEESU_EEESK_S1S_NS1I_6fusion15FusionCallbacksIS1M_NS1T_17LinearCombinationISK_fSK_fLNS_15FloatRoundStyleE2EEESJ_S1Q_JEEENSA_5SM1004TMEM4LOAD26SM100_TMEM_LOAD_32dp32b16xES12_NS13_INS14_ILi2ELi4ELi3EEES17_NST_INSB_IJNSC_ILi8EEES1O_EEENSB_IJS1O_SD_EEEEEEENSA_39AutoVectorizingCopyWithAssumedAlignmentILi128EEENSA_14SM90_TMA_STOREES28_S2A_S2A_EEEvvEEEEvNT_6ParamsE)
        /*0044*/ 	.word	0x00000008
.L_29:


//--------------------- .nv.compat                --------------------------
	.section	.nv.compat,"",@"SHT_CUDA_COMPAT_INFO"
	.align	4
        /*0000*/ 	.byte	0x02, 0x09, 0x01, 0x00, 0x02, 0x02, 0x02, 0x00, 0x02, 0x05, 0x05, 0x00, 0x03, 0x07, 0x01, 0x01
        /*0010*/ 	.byte	0x02, 0x03, 0x01, 0x00, 0x02, 0x06, 0x01, 0x00, 0x04, 0x0b, 0x08, 0x00, 0x09, 0x00, 0x00, 0x00
        /*0020*/ 	.byte	0x00, 0x00, 0x00, 0x00


//--------------------- .nv.info._ZN7cutlass13device_kernelINS_4conv6kernel13ConvUniversalINS1_16ConvProblemShapeILNS1_8OperatorE2ELi2EEENS1_10collective14CollectiveConvINS1_47MainloopSm100TmaUmmaWarpSpecializedImplicitGemmILS5_2ELi4ELi2ELi1ELi2EN4cute5tupleIJNSA_1CILi1EEESD_SD_EEEEENSB_IJNSC_ILi128EEENSB_IJNSC_ILi64EEEEEESI_EEENS_10tfloat32_tESK_NSA_8TiledMMAINSA_8MMA_AtomIJNSA_17SM100_MMA_TF32_SSISK_SK_fLi128ELi64ELNSA_4UMMA5MajorE1ELSP_1ELNSO_7ScaleInE0ELSQ_0EEEEEENSA_6LayoutISE_NSB_IJNSC_ILi0EEESU_SU_EEEEENSB_IJNSA_10UnderscoreESX_SX_EEEEENS7_6detail27Sm100ImplicitGemmTileTraitsINSA_13SM90_TMA_LOADENSA_14ComposedLayoutINSA_7SwizzleILi2ELi5ELi2EEENSA_18smem_ptr_flag_bitsILi32EEENST_INSB_IJNSC_ILi32EEENSC_ILi4EEEEEENSB_IJSD_S18_EEEEEEEvEENS11_INSA_20SM90_TMA_LOAD_IM2COLES1D_vEEEENS_8epilogue10collective18CollectiveEpilogueINS1I_23Sm100TmaWarpSpecializedILi4ELi2ELi16ELb1ELb0EEEJSJ_NSB_IJNST_ISG_SD_EENST_INSC_ILi16EEESD_EEEEESK_NSB_IJlNSB_IJSD_llEEESU_EEESK_S1S_NS1I_6fusion15FusionCallbacksIS1M_NS1T_17LinearCombinationISK_fSK_fLNS_15FloatRoundStyleE2EEESJ_S1Q_JEEENSA_5SM1004TMEM4LOAD26SM100_TMEM_LOAD_32dp32b16xES12_NS13_INS14_ILi2ELi4ELi3EEES17_NST_INSB_IJNSC_ILi8EEES1O_EEENSB_IJS1O_SD_EEEEEEENSA_39AutoVectorizingCopyWithAssumedAlignmentILi128EEENSA_14SM90_TMA_STOREES28_S2A_S2A_EEEvvEEEEvNT_6ParamsE --------------------------
	.section	.nv.info._ZN7cutlass13device_kernelINS_4conv6kernel13ConvUniversalINS1_16ConvProblemShapeILNS1_8OperatorE2ELi2EEENS1_10collective14CollectiveConvINS1_47MainloopSm100TmaUmmaWarpSpecializedImplicitGemmILS5_2ELi4ELi2ELi1ELi2EN4cute5tupleIJNSA_1CILi1EEESD_SD_EEEEENSB_IJNSC_ILi128EEENSB_IJNSC_ILi64EEEEEESI_EEENS_10tfloat32_tESK_NSA_8TiledMMAINSA_8MMA_AtomIJNSA_17SM100_MMA_TF32_SSISK_SK_fLi128ELi64ELNSA_4UMMA5MajorE1ELSP_1ELNSO_7ScaleInE0ELSQ_0EEEEEENSA_6LayoutISE_NSB_IJNSC_ILi0EEESU_SU_EEEEENSB_IJNSA_10UnderscoreESX_SX_EEEEENS7_6detail27Sm100ImplicitGemmTileTraitsINSA_13SM90_TMA_LOADENSA_14ComposedLayoutINSA_7SwizzleILi2ELi5ELi2EEENSA_18smem_ptr_flag_bitsILi32EEENST_INSB_IJNSC_ILi32EEENSC_ILi4EEEEEENSB_IJSD_S18_EEEEEEEvEENS11_INSA_20SM90_TMA_LOAD_IM2COLES1D_vEEEENS_8epilogue10collective18CollectiveEpilogueINS1I_23Sm100TmaWarpSpecializedILi4ELi2ELi16ELb1ELb0EEEJSJ_NSB_IJNST_ISG_SD_EENST_INSC_ILi16EEESD_EEEEESK_NSB_IJlNSB_IJSD_llEEESU_EEESK_S1S_NS1I_6fusion15FusionCallbacksIS1M_NS1T_17LinearCombinationISK_fSK_fLNS_15FloatRoundStyleE2EEESJ_S1Q_JEEENSA_5SM1004TMEM4LOAD26SM100_TMEM_LOAD_32dp32b16xES12_NS13_INS14_ILi2ELi4ELi3EEES17_NST_INSB_IJNSC_ILi8EEES1O_EEENSB_IJS1O_SD_EEEEEEENSA_39AutoVectorizingCopyWithAssumedAlignmentILi128EEENSA_14SM90_TMA_STOREES28_S2A_S2A_EEEvvEEEEvNT_6ParamsE,"",@"SHT_CUDA_INFO"
	.sectionflags	@""
	.align	4


	//----- nvinfo : EIATTR_CUDA_API_VERSION
	.align		4
        /*0000*/ 	.byte	0x04, 0x37
        /*0002*/ 	.short	(.L_31 - .L_30)
.L_30:
        /*0004*/ 	.word	0x00000082


	//----- nvinfo : EIATTR_KPARAM_INFO
	.align		4
.L_31:
        /*0008*/ 	.byte	0x04, 0x17
        /*000a*/ 	.short	(.L_33 - .L_32)
.L_32:
        /*000c*/ 	.word	0x00000000
        /*0010*/ 	.short	0x0000
        /*0012*/ 	.short	0x0000
        /*0014*/ 	.byte	0x00, 0xf0, 0x01, 0x20


	//----- nvinfo : EIATTR_AT_ENTRY_FRAGMENTS
	.align		4
.L_33:
        /*0018*/ 	.byte	0x04, 0x4f
        /*001a*/ 	.short	(.L_35 - .L_34)


	//   ....[0]....
.L_34:
        /*001c*/ 	.word	0x00000006


	//----- nvinfo : EIATTR_RESERVED_SMEM_USED
	.align		4
.L_35:
        /*0020*/ 	.byte	0x01, 0x41
	.zero		2


	//----- nvinfo : EIATTR_SPARSE_MMA_MASK
	.align		4
        /*0024*/ 	.byte	0x03, 0x50
        /*0026*/ 	.short	0x0000


	//----- nvinfo : EIATTR_TCGEN05_1CTA_USED
	.align		4
        /*0028*/ 	.byte	0x01, 0x51
	.zero		2


	//----- nvinfo : EIATTR_MAXREG_COUNT
	.align		4
        /*002c*/ 	.byte	0x03, 0x1b
        /*002e*/ 	.short	0x00ff


	//----- nvinfo : EIATTR_NUM_BARRIERS
	.align		4
        /*0030*/ 	.byte	0x02, 0x4c
        /*0032*/ 	.byte	0x07
	.zero		1


	//----- nvinfo : EIATTR_EXTERNS
	.align		4
        /*0034*/ 	.byte	0x04, 0x0f
        /*0036*/ 	.short	(.L_37 - .L_36)


	//   ....[0]....
	.align		4
.L_36:
        /*0038*/ 	.word	index@(__assertfail)


	//----- nvinfo : EIATTR_MERCURY_ISA_VERSION
	.align		4
.L_37:
        /*003c*/ 	.byte	0x03, 0x5f
        /*003e*/ 	.short	0x0101


	//----- nvinfo : EIATTR_INT_WARP_WIDE_INSTR_OFFSETS
	.align		4
        /*0040*/ 	.byte	0x04, 0x31
        /*0042*/ 	.short	(.L_39 - .L_38)


	//   ....[0]....
.L_38:
        /*0044*/ 	.word	0x00004080


	//   ....[1]....
        /*0048*/ 	.word	0x000040a0


	//   ....[2]....
        /*004c*/ 	.word	0x000040d0


	//   ....[3]....
        /*0050*/ 	.word	0x00005110


	//   ....[4]....
        /*0054*/ 	.word	0x00005170


	//   ....[5]....
        /*0058*/ 	.word	0x00005250


	//   ....[6]....
        /*005c*/ 	.word	0x000052d0


	//   ....[7]....
        /*0060*/ 	.word	0x000053d0


	//   ....[8]....
        /*0064*/ 	.word	0x00005460


	//   ....[9]....
        /*0068*/ 	.word	0x00005570


	//   ....[10]....
        /*006c*/ 	.word	0x00005620


	//----- nvinfo : EIATTR_COOP_GROUP_MASK_REGIDS
	.align		4
.L_39:
        /*0070*/ 	.byte	0x04, 0x29
        /*0072*/ 	.short	(.L_41 - .L_40)


	//   ....[0]....
.L_40:
        /*0074*/ 	.word	0xffffffff


	//   ....[1]....
        /*0078*/ 	.word	0xffffffff


	//   ....[2]....
        /*007c*/ 	.word	0xffffffff


	//   ....[3]....
        /*0080*/ 	.word	0xffffffff


	//   ....[4]....
        /*0084*/ 	.word	0xffffffff


	//   ....[5]....
        /*0088*/ 	.word	0xffffffff


	//   ....[6]....
        /*008c*/ 	.word	0xffffffff


	//   ....[7]....
        /*0090*/ 	.word	0xffffffff


	//   ....[8]....
        /*0094*/ 	.word	0xffffffff


	//   ....[9]....
        /*0098*/ 	.word	0xffffffff


	//   ....[10]....
        /*009c*/ 	.word	0xffffffff


	//   ....[11]....
        /*00a0*/ 	.word	0xffffffff


	//----- nvinfo : EIATTR_COOP_GROUP_INSTR_OFFSETS
	.align		4
.L_41:
        /*00a4*/ 	.byte	0x04, 0x28
        /*00a6*/ 	.short	(.L_43 - .L_42)


	//   ....[0]....
.L_42:
        /*00a8*/ 	.word	0x00000090


	//   ....[1]....
        /*00ac*/ 	.word	0x00000500


	//   ....[2]....
        /*00b0*/ 	.word	0x00000670


	//   ....[3]....
        /*00b4*/ 	.word	0x00000810


	//   ....[4]....
        /*00b8*/ 	.word	0x00000910


	//   ....[5]....
        /*00bc*/ 	.word	0x00000a60


	//   ....[6]....
        /*00c0*/ 	.word	0x00002590


	//   ....[7]....
        /*00c4*/ 	.word	0x000031e0


	//   ....[8]....
        /*00c8*/ 	.word	0x000033f0


	//   ....[9]....
        /*00cc*/ 	.word	0x00003420


	//   ....[10]....
        /*00d0*/ 	.word	0x00003f60


	//   ....[11]....
        /*00d4*/ 	.word	0x000041a0


	//----- nvinfo : EIATTR_VRC_CTA_INIT_COUNT
	.align		4
.L_43:
        /*00d8*/ 	.byte	0x02, 0x4a
        /*00da*/ 	.byte	0x80
	.zero		1


	//----- nvinfo : EIATTR_SYSCALL_OFFSETS
	.align		4
        /*00dc*/ 	.byte	0x04, 0x46
        /*00de*/ 	.short	(.L_45 - .L_44)


	//   ....[0]....
.L_44:
        /*00e0*/ 	.word	0x00006680


	//   ....[1]....
        /*00e4*/ 	.word	0x00006770


	//   ....[2]....
        /*00e8*/ 	.word	0x00006f40


	//   ....[3]....
        /*00ec*/ 	.word	0x000078c0


	//   ....[4]....
        /*00f0*/ 	.word	0x00008200


	//   ....[5]....
        /*00f4*/ 	.word	0x00008b30


	//----- nvinfo : EIATTR_MBARRIER_INSTR_OFFSETS
	.align		4
.L_45:
        /*00f8*/ 	.byte	0x04, 0x39
        /*00fa*/ 	.short	(.L_47 - .L_46)


	//   ....[0]....
.L_46:
        /*00fc*/ 	.word	0x000005e0
        /*0100*/ 	.word	0x000000ff
        /*0104*/ 	.word	0x00000000
        /*0108*/ 	.short	0x0100
        /*010a*/ 	.byte	0x04
	.zero		1


	//   ....[1]....
        /*010c*/ 	.word	0x000005f0
        /*0110*/ 	.word	0x000000ff
        /*0114*/ 	.word	0x00000020
        /*0118*/ 	.short	0x0100
        /*011a*/ 	.byte	0x04
	.zero		1


	//   ....[2]....
        /*011c*/ 	.word	0x00000600
        /*0120*/ 	.word	0x000000ff
        /*0124*/ 	.word	0x00000008
        /*0128*/ 	.short	0x0100
        /*012a*/ 	.byte	0x04
	.zero		1


	//   ....[3]....
        /*012c*/ 	.word	0x00000610
        /*0130*/ 	.word	0x000000ff
        /*0134*/ 	.word	0x00000028
        /*0138*/ 	.short	0x0100
        /*013a*/ 	.byte	0x04
	.zero		1


	//   ....[4]....
        /*013c*/ 	.word	0x00000620
        /*0140*/ 	.word	0x000000ff
        /*0144*/ 	.word	0x00000010
        /*0148*/ 	.short	0x0100
        /*014a*/ 	.byte	0x04
	.zero		1


	//   ....[5]....
        /*014c*/ 	.word	0x00000630
        /*0150*/ 	.word	0x000000ff
        /*0154*/ 	.word	0x00000030
        /*0158*/ 	.short	0x0100
        /*015a*/ 	.byte	0x04
	.zero		1


	//   ....[6]....
        /*015c*/ 	.word	0x00000640
        /*0160*/ 	.word	0x000000ff
        /*0164*/ 	.word	0x00000018
        /*0168*/ 	.short	0x0100
        /*016a*/ 	.byte	0x04
	.zero		1


	//   ....[7]....
        /*016c*/ 	.word	0x00000650
        /*0170*/ 	.word	0x000000ff
        /*0174*/ 	.word	0x00000038
        /*0178*/ 	.short	0x0100
        /*017a*/ 	.byte	0x04
	.zero		1


	//   ....[8]....
        /*017c*/ 	.word	0x00000780
        /*0180*/ 	.word	0x000000ff
        /*0184*/ 	.word	0x00000040
        /*0188*/ 	.short	0x0100
        /*018a*/ 	.byte	0x04
	.zero		1


	//   ....[9]....
        /*018c*/ 	.word	0x00000790
        /*0190*/ 	.word	0x000000ff
        /*0194*/ 	.word	0x00000060
        /*0198*/ 	.short	0x0100
        /*019a*/ 	.byte	0x04
	.zero		1


	//   ....[10]....
        /*019c*/ 	.word	0x000007a0
        /*01a0*/ 	.word	0x000000ff
        /*01a4*/ 	.word	0x00000048
        /*01a8*/ 	.short	0x0100
        /*01aa*/ 	.byte	0x04
	.zero		1


	//   ....[11]....
        /*01ac*/ 	.word	0x000007b0
        /*01b0*/ 	.word	0x000000ff
        /*01b4*/ 	.word	0x00000068
        /*01b8*/ 	.short	0x0100
        /*01ba*/ 	.byte	0x04
	.zero		1


	//   ....[12]....
        /*01bc*/ 	.word	0x000007c0
        /*01c0*/ 	.word	0x000000ff
        /*01c4*/ 	.word	0x00000050
        /*01c8*/ 	.short	0x0100
        /*01ca*/ 	.byte	0x04
	.zero		1


	//   ....[13]....
        /*01cc*/ 	.word	0x000007d0
        /*01d0*/ 	.word	0x000000ff
        /*01d4*/ 	.word	0x00000070
        /*01d8*/ 	.short	0x0100
        /*01da*/ 	.byte	0x04
	.zero		1


	//   ....[14]....
        /*01dc*/ 	.word	0x000007e0
        /*01e0*/ 	.word	0x000000ff
        /*01e4*/ 	.word	0x00000058
        /*01e8*/ 	.short	0x0100
        /*01ea*/ 	.byte	0x04
	.zero		1


	//   ....[15]....
        /*01ec*/ 	.word	0x000007f0
        /*01f0*/ 	.word	0x000000ff
        /*01f4*/ 	.word	0x00000078
        /*01f8*/ 	.short	0x0100
        /*01fa*/ 	.byte	0x04
	.zero		1


	//   ....[16]....
        /*01fc*/ 	.word	0x000008e0
        /*0200*/ 	.word	0x000000ff
        /*0204*/ 	.word	0x00000080
        /*0208*/ 	.short	0x0100
        /*020a*/ 	.byte	0x06
	.zero		1


	//   ....[17]....
        /*020c*/ 	.word	0x000008f0
        /*0210*/ 	.word	0x000000ff
        /*0214*/ 	.word	0x00000088
        /*0218*/ 	.short	0x0100
        /*021a*/ 	.byte	0x06
	.zero		1


	//   ....[18]....
        /*021c*/ 	.word	0x00000a30
        /*0220*/ 	.word	0x000000ff
        /*0224*/ 	.word	0x00000090
        /*0228*/ 	.short	0x0100
        /*022a*/ 	.byte	0x06
	.zero		1


	//   ....[19]....
        /*022c*/ 	.word	0x00000a40
        /*0230*/ 	.word	0x000000ff
        /*0234*/ 	.word	0x00000098
        /*0238*/ 	.short	0x0100
        /*023a*/ 	.byte	0x06
	.zero		1


	//   ....[20]....
        /*023c*/ 	.word	0x00000b90
        /*0240*/ 	.word	0x000000ff
        /*0244*/ 	.word	0x000000a0
        /*0248*/ 	.short	0x0100
        /*024a*/ 	.byte	0x04
	.zero		1


	//   ....[21]....
        /*024c*/ 	.word	0x00000ba0
        /*0250*/ 	.word	0x000000ff
        /*0254*/ 	.word	0x000000b0
        /*0258*/ 	.short	0x0100
        /*025a*/ 	.byte	0x04
	.zero		1


	//   ....[22]....
        /*025c*/ 	.word	0x00000bb0
        /*0260*/ 	.word	0x000000ff
        /*0264*/ 	.word	0x000000a8
        /*0268*/ 	.short	0x0100
        /*026a*/ 	.byte	0x04
	.zero		1


	//   ....[23]....
        /*026c*/ 	.word	0x00000bc0
        /*0270*/ 	.word	0x000000ff
        /*0274*/ 	.word	0x000000b8
        /*0278*/ 	.short	0x0100
        /*027a*/ 	.byte	0x04
	.zero		1


	//   ....[24]....
        /*027c*/ 	.word	0x00001770
        /*0280*/ 	.word	0x000000ff
        /*0284*/ 	.word	0x00000020
        /*0288*/ 	.short	0x010a
        /*028a*/ 	.byte	0x07
	.zero		1


	//   ....[25]....
        /*028c*/ 	.word	0x00001ae0
        /*0290*/ 	.word	0x000000ff
        /*0294*/ 	.word	0x00000020
        /*0298*/ 	.short	0x010a
        /*029a*/ 	.byte	0x21
	.zero		1


	//   ....[26]....
        /*029c*/ 	.word	0x00001c50
        /*02a0*/ 	.word	0x000000ff
        /*02a4*/ 	.word	0x00000020
        /*02a8*/ 	.short	0x010a
        /*02aa*/ 	.byte	0x08
	.zero		1


	//   ....[27]....
        /*02ac*/ 	.word	0x00001f70
        /*02b0*/ 	.word	0x000000ff
        /*02b4*/ 	.word	0x00000088
        /*02b8*/ 	.short	0x0101
        /*02ba*/ 	.byte	0x25
	.zero		1


	//   ....[28]....
        /*02bc*/ 	.word	0x00001fa0
        /*02c0*/ 	.word	0x000000ff
        /*02c4*/ 	.word	0x00000020
        /*02c8*/ 	.short	0x010a
        /*02ca*/ 	.byte	0x04
	.zero		1


	//   ....[29]....
        /*02cc*/ 	.word	0x00002120
        /*02d0*/ 	.word	0x000000ff
        /*02d4*/ 	.word	0x00000020
        /*02d8*/ 	.short	0x010a
        /*02da*/ 	.byte	0x21
	.zero		1


	//   ....[30]....
        /*02dc*/ 	.word	0x00002290
        /*02e0*/ 	.word	0x000000ff
        /*02e4*/ 	.word	0x00000020
        /*02e8*/ 	.short	0x010a
        /*02ea*/ 	.byte	0x08
	.zero		1


	//   ....[31]....
        /*02ec*/ 	.word	0x000025a0
        /*02f0*/ 	.word	0x000000ff
        /*02f4*/ 	.word	0x00000090
        /*02f8*/ 	.short	0x010a
        /*02fa*/ 	.byte	0x25
	.zero		1


	//   ....[32]....
        /*02fc*/ 	.word	0x00002660
        /*0300*/ 	.word	0x000000ff
        /*0304*/ 	.word	0x00000000
        /*0308*/ 	.short	0x0101
        /*030a*/ 	.byte	0x04
	.zero		1


	//   ....[33]....
        /*030c*/ 	.word	0x00002c50
        /*0310*/ 	.word	0x000000ff
        /*0314*/ 	.word	0x00000000
        /*0318*/ 	.short	0x010a
        /*031a*/ 	.byte	0x04
	.zero		1


	//   ....[34]....
        /*031c*/ 	.word	0x00002cf0
        /*0320*/ 	.word	0x000000ff
        /*0324*/ 	.word	0x00000000
        /*0328*/ 	.short	0x010a
        /*032a*/ 	.byte	0x05
	.zero		1


	//   ....[35]....
        /*032c*/ 	.word	0x00002d90
        /*0330*/ 	.word	0x000000ff
        /*0334*/ 	.word	0x00000000
        /*0338*/ 	.short	0x010a
        /*033a*/ 	.byte	0x05
	.zero		1


	//   ....[36]....
        /*033c*/ 	.word	0x00002e40
        /*0340*/ 	.word	0x00000000
        /*0344*/ 	.word	0x00000000
        /*0348*/ 	.short	0x010a
        /*034a*/ 	.byte	0xff
	.zero		1


	//   ....[37]....
        /*034c*/ 	.word	0x00002f90
        /*0350*/ 	.word	0x000000ff
        /*0354*/ 	.word	0x00000098
        /*0358*/ 	.short	0x010a
        /*035a*/ 	.byte	0x04
	.zero		1


	//   ....[38]....
        /*035c*/ 	.word	0x00003030
        /*0360*/ 	.word	0x000000ff
        /*0364*/ 	.word	0x00000090
        /*0368*/ 	.short	0x010a
        /*036a*/ 	.byte	0x04
	.zero		1


	//   ....[39]....
        /*036c*/ 	.word	0x000030d0
        /*0370*/ 	.word	0x000000ff
        /*0374*/ 	.word	0x00000000
        /*0378*/ 	.short	0x0101
        /*037a*/ 	.byte	0x05
	.zero		1


	//   ....[40]....
        /*037c*/ 	.word	0x00003110
        /*0380*/ 	.word	0x000000ff
        /*0384*/ 	.word	0x00000098
        /*0388*/ 	.short	0x0106
        /*038a*/ 	.byte	0x04
	.zero		1


	//   ....[41]....
        /*038c*/ 	.word	0x00003150
        /*0390*/ 	.word	0x00000000
        /*0394*/ 	.word	0x00000098
        /*0398*/ 	.short	0x010a
        /*039a*/ 	.byte	0xff
	.zero		1


	//   ....[42]....
        /*039c*/ 	.word	0x00003730
        /*03a0*/ 	.word	0x000000ff
        /*03a4*/ 	.word	0x00000090
        /*03a8*/ 	.short	0x010a
        /*03aa*/ 	.byte	0x18
	.zero		1


	//   ....[43]....
        /*03ac*/ 	.word	0x000037e0
        /*03b0*/ 	.word	0x000000ff
        /*03b4*/ 	.word	0x00000000
        /*03b8*/ 	.short	0x0101
        /*03ba*/ 	.byte	0x2e
	.zero		1


	//   ....[44]....
        /*03bc*/ 	.word	0x000037f0
        /*03c0*/ 	.word	0x000000ff
        /*03c4*/ 	.word	0x000000b0
        /*03c8*/ 	.short	0x010a
        /*03ca*/ 	.byte	0x1c
	.zero		1


	//   ....[45]....
        /*03cc*/ 	.word	0x000038c0
        /*03d0*/ 	.word	0x000000ff
        /*03d4*/ 	.word	0x00000000
        /*03d8*/ 	.short	0x010a
        /*03da*/ 	.byte	0x04
	.zero		1


	//   ....[46]....
        /*03dc*/ 	.word	0x00003920
        /*03e0*/ 	.word	0x000000ff
        /*03e4*/ 	.word	0x00000000
        /*03e8*/ 	.short	0x010a
        /*03ea*/ 	.byte	0x14
	.zero		1


	//   ....[47]....
        /*03ec*/ 	.word	0x00003a60
        /*03f0*/ 	.word	0x000000ff
        /*03f4*/ 	.word	0x00000000
        /*03f8*/ 	.short	0x010a
        /*03fa*/ 	.byte	0x04
	.zero		1


	//   ....[48]....
        /*03fc*/ 	.word	0x00003eb0
        /*0400*/ 	.word	0x000000ff
        /*0404*/ 	.word	0x00000000
        /*0408*/ 	.short	0x010a
        /*040a*/ 	.byte	0x04
	.zero		1


	//   ....[49]....
        /*040c*/ 	.word	0x00003f40
        /*0410*/ 	.word	0x000000ff
        /*0414*/ 	.word	0x00000000
        /*0418*/ 	.short	0x010a
        /*041a*/ 	.byte	0x04
	.zero		1


	//   ....[50]....
        /*041c*/ 	.word	0x00004640
        /*0420*/ 	.word	0x000000ff
        /*0424*/ 	.word	0x00000090
        /*0428*/ 	.short	0x010a
        /*042a*/ 	.byte	0x1f
	.zero		1


	//   ....[51]....
        /*042c*/ 	.word	0x000046e0
        /*0430*/ 	.word	0x000000ff
        /*0434*/ 	.word	0x00000000
        /*0438*/ 	.short	0x0101
        /*043a*/ 	.byte	0x38
	.zero		1


	//   ....[52]....
        /*043c*/ 	.word	0x00004c00
        /*0440*/ 	.word	0x000000ff
        /*0444*/ 	.word	0x00000088
        /*0448*/ 	.short	0x010a
        /*044a*/ 	.byte	0x1f
	.zero		1


	//   ....[53]....
        /*044c*/ 	.word	0x000050b0
        /*0450*/ 	.word	0x000000ff
        /*0454*/ 	.word	0x00000060
        /*0458*/ 	.short	0x010a
        /*045a*/ 	.byte	0x1f
	.zero		1


	//   ....[54]....
        /*045c*/ 	.word	0x00005200
        /*0460*/ 	.word	0x000000ff
        /*0464*/ 	.word	0x00000040
        /*0468*/ 	.short	0x010b
        /*046a*/ 	.byte	0x1f
	.zero		1


	//   ....[55]....
        /*046c*/ 	.word	0x00005210
        /*0470*/ 	.word	0x000000ff
        /*0474*/ 	.word	0x00000000
        /*0478*/ 	.short	0x0101
        /*047a*/ 	.byte	0x3d
	.zero		1


	//   ....[56]....
        /*047c*/ 	.word	0x00005220
        /*0480*/ 	.word	0x000000ff
        /*0484*/ 	.word	0x00000068
        /*0488*/ 	.short	0x010a
        /*048a*/ 	.byte	0x1f
	.zero		1


	//   ....[57]....
        /*048c*/ 	.word	0x00005380
        /*0490*/ 	.word	0x000000ff
        /*0494*/ 	.word	0x00000048
        /*0498*/ 	.short	0x010b
        /*049a*/ 	.byte	0x1f
	.zero		1


	//   ....[58]....
        /*049c*/ 	.word	0x00005390
        /*04a0*/ 	.word	0x000000ff
        /*04a4*/ 	.word	0x00000000
        /*04a8*/ 	.short	0x0101
        /*04aa*/ 	.byte	0x3c
	.zero		1


	//   ....[59]....
        /*04ac*/ 	.word	0x000053a0
        /*04b0*/ 	.word	0x000000ff
        /*04b4*/ 	.word	0x00000070
        /*04b8*/ 	.short	0x010a
        /*04ba*/ 	.byte	0x1f
	.zero		1


	//   ....[60]....
        /*04bc*/ 	.word	0x00005520
        /*04c0*/ 	.word	0x000000ff
        /*04c4*/ 	.word	0x00000050
        /*04c8*/ 	.short	0x010b
        /*04ca*/ 	.byte	0x1f
	.zero		1


	//   ....[61]....
        /*04cc*/ 	.word	0x00005530
        /*04d0*/ 	.word	0x000000ff
        /*04d4*/ 	.word	0x00000000
        /*04d8*/ 	.short	0x0101
        /*04da*/ 	.byte	0x3b
	.zero		1


	//   ....[62]....
        /*04dc*/ 	.word	0x00005540
        /*04e0*/ 	.word	0x000000ff
        /*04e4*/ 	.word	0x00000078
        /*04e8*/ 	.short	0x010a
        /*04ea*/ 	.byte	0x1f
	.zero		1


	//   ....[63]....
        /*04ec*/ 	.word	0x000056f0
        /*04f0*/ 	.word	0x000000ff
        /*04f4*/ 	.word	0x00000058
        /*04f8*/ 	.short	0x010b
        /*04fa*/ 	.byte	0x1f
	.zero		1


	//   ....[64]....
        /*04fc*/ 	.word	0x00005700
        /*0500*/ 	.word	0x000000ff
        /*0504*/ 	.word	0x00000000
        /*0508*/ 	.short	0x0101
        /*050a*/ 	.byte	0x3a
	.zero		1


	//   ....[65]....
        /*050c*/ 	.word	0x00005730
        /*0510*/ 	.word	0x000000ff
        /*0514*/ 	.word	0x00000060
        /*0518*/ 	.short	0x010a
        /*051a*/ 	.byte	0x1f
	.zero		1


	//   ....[66]....
        /*051c*/ 	.word	0x00005750
        /*0520*/ 	.word	0x000000ff
        /*0524*/ 	.word	0x00000068
        /*0528*/ 	.short	0x010a
        /*052a*/ 	.byte	0x1f
	.zero		1


	//   ....[67]....
        /*052c*/ 	.word	0x00005770
        /*0530*/ 	.word	0x000000ff
        /*0534*/ 	.word	0x00000070
        /*0538*/ 	.short	0x010a
        /*053a*/ 	.byte	0x1f
	.zero		1


	//   ....[68]....
        /*053c*/ 	.word	0x000057b0
        /*0540*/ 	.word	0x00000000
        /*0544*/ 	.word	0x00000078
        /*0548*/ 	.short	0x010a
        /*054a*/ 	.byte	0xff
	.zero		1


	//   ....[69]....
        /*054c*/ 	.word	0x00005b10
        /*0550*/ 	.word	0x000000ff
        /*0554*/ 	.word	0x00000090
        /*0558*/ 	.short	0x010a
        /*055a*/ 	.byte	0x30
	.zero		1


	//   ....[70]....
        /*055c*/ 	.word	0x00005be0
        /*0560*/ 	.word	0x000000ff
        /*0564*/ 	.word	0x00000000
        /*0568*/ 	.short	0x0101
        /*056a*/ 	.byte	0x04
	.zero		1


	//   ....[71]....
        /*056c*/ 	.word	0x00006c00
        /*0570*/ 	.word	0x000000ff
        /*0574*/ 	.word	0x00000040
        /*0578*/ 	.short	0x010a
        /*057a*/ 	.byte	0x30
	.zero		1


	//   ....[72]....
        /*057c*/ 	.word	0x00006c40
        /*0580*/ 	.word	0x00000047
        /*0584*/ 	.word	0x000000a0
        /*0588*/ 	.short	0x010a
        /*058a*/ 	.byte	0xff
	.zero		1


	//   ....[73]....
        /*058c*/ 	.word	0x00006d30
        /*0590*/ 	.word	0x000000ff
        /*0594*/ 	.word	0x00000040
        /*0598*/ 	.short	0x010a
        /*059a*/ 	.byte	0x30
	.zero		1


	//   ....[74]....
        /*059c*/ 	.word	0x00006e20
        /*05a0*/ 	.word	0x00000047
        /*05a4*/ 	.word	0x000000a0
        /*05a8*/ 	.short	0x010a
        /*05aa*/ 	.byte	0xff
	.zero		1


	//   ....[75]....
        /*05ac*/ 	.word	0x000075f0
        /*05b0*/ 	.word	0x00000000
        /*05b4*/ 	.word	0x00000000
        /*05b8*/ 	.short	0x0101
        /*05ba*/ 	.byte	0xff
	.zero		1


	//   ....[76]....
        /*05bc*/ 	.word	0x00007600
        /*05c0*/ 	.word	0x00000002
        /*05c4*/ 	.word	0x00000040
        /*05c8*/ 	.short	0x010a
        /*05ca*/ 	.byte	0xff
	.zero		1


	//   ....[77]....
        /*05cc*/ 	.word	0x000076e0
        /*05d0*/ 	.word	0x00000002
        /*05d4*/ 	.word	0x00000040
        /*05d8*/ 	.short	0x010a
        /*05da*/ 	.byte	0xff
	.zero		1


	//   ....[78]....
        /*05dc*/ 	.word	0x00007f30
        /*05e0*/ 	.word	0x00000000
        /*05e4*/ 	.word	0x00000000
        /*05e8*/ 	.short	0x0101
        /*05ea*/ 	.byte	0xff
	.zero		1


	//   ....[79]....
        /*05ec*/ 	.word	0x00007f50
        /*05f0*/ 	.word	0x00000006
        /*05f4*/ 	.word	0x00000040
        /*05f8*/ 	.short	0x010a
        /*05fa*/ 	.byte	0xff
	.zero		1


	//   ....[80]....
        /*05fc*/ 	.word	0x00008020
        /*0600*/ 	.word	0x00000006
        /*0604*/ 	.word	0x00000040
        /*0608*/ 	.short	0x010a
        /*060a*/ 	.byte	0xff
	.zero		1


	//   ....[81]....
        /*060c*/ 	.word	0x00008860
        /*0610*/ 	.word	0x0000000e
        /*0614*/ 	.word	0x00000000
        /*0618*/ 	.short	0x0101
        /*061a*/ 	.byte	0xff
	.zero		1


	//   ....[82]....
        /*061c*/ 	.word	0x00008880
        /*0620*/ 	.word	0x00000000
        /*0624*/ 	.word	0x00000040
        /*0628*/ 	.short	0x010a
        /*062a*/ 	.byte	0xff
	.zero		1


	//   ....[83]....
        /*062c*/ 	.word	0x00008950
        /*0630*/ 	.word	0x00000000
        /*0634*/ 	.word	0x00000040
        /*0638*/ 	.short	0x010a
        /*063a*/ 	.byte	0xff
	.zero		1


	//   ....[84]....
        /*063c*/ 	.word	0x00008e30
        /*0640*/ 	.word	0x000000ff
        /*0644*/ 	.word	0x00000000
        /*0648*/ 	.short	0x0101
        /*064a*/ 	.byte	0x04
	.zero		1


	//   ....[85]....
        /*064c*/ 	.word	0x00009200
        /*0650*/ 	.word	0x00000000
        /*0654*/ 	.word	0x00000000
        /*0658*/ 	.short	0x0101
        /*065a*/ 	.byte	0xff
	.zero		1


	//   ....[86]....
        /*065c*/ 	.word	0x00009480
        /*0660*/ 	.word	0x000000ff
        /*0664*/ 	.word	0x00000000
        /*0668*/ 	.short	0x0101
        /*066a*/ 	.byte	0x04
	.zero		1


	//   ....[87]....
        /*066c*/ 	.word	0x000094b0
        /*0670*/ 	.word	0x00000000
        /*0674*/ 	.word	0x00000020
        /*0678*/ 	.short	0x010a
        /*067a*/ 	.byte	0xff
	.zero		1


	//   ....[88]....
        /*067c*/ 	.word	0x00009510
        /*0680*/ 	.word	0x00000000
        /*0684*/ 	.word	0x00000020
        /*0688*/ 	.short	0x010a
        /*068a*/ 	.byte	0xff
	.zero		1


	//   ....[89]....
        /*068c*/ 	.word	0x00009570
        /*0690*/ 	.word	0x00000000
        /*0694*/ 	.word	0x00000090
        /*0698*/ 	.short	0x010a
        /*069a*/ 	.byte	0xff
	.zero		1


	//   ....[90]....
        /*069c*/ 	.word	0x000095d0
        /*06a0*/ 	.word	0x00000000
        /*06a4*/ 	.word	0x00000000
        /*06a8*/ 	.short	0x010a
        /*06aa*/ 	.byte	0xff
	.zero		1


	//   ....[91]....
        /*06ac*/ 	.word	0x00009630
        /*06b0*/ 	.word	0x00000000
        /*06b4*/ 	.word	0x00000000
        /*06b8*/ 	.short	0x010a
        /*06ba*/ 	.byte	0xff
	.zero		1


	//   ....[92]....
        /*06bc*/ 	.word	0x00009690
        /*06c0*/ 	.word	0x00000000
        /*06c4*/ 	.word	0x00000000
        /*06c8*/ 	.short	0x010a
        /*06ca*/ 	.byte	0xff
	.zero		1


	//   ....[93]....
        /*06cc*/ 	.word	0x000096f0
        /*06d0*/ 	.word	0x00000004
        /*06d4*/ 	.word	0x00000098
        /*06d8*/ 	.short	0x010a
        /*06da*/ 	.byte	0xff
	.zero		1


	//   ....[94]....
        /*06dc*/ 	.word	0x00009750
        /*06e0*/ 	.word	0x00000004
        /*06e4*/ 	.word	0x00000090
        /*06e8*/ 	.short	0x010a
        /*06ea*/ 	.byte	0xff
	.zero		1


	//   ....[95]....
        /*06ec*/ 	.word	0x000097b0
        /*06f0*/ 	.word	0x00000000
        /*06f4*/ 	.word	0x00000090
        /*06f8*/ 	.short	0x010a
        /*06fa*/ 	.byte	0xff
	.zero		1


	//   ....[96]....
        /*06fc*/ 	.word	0x00009810
        /*0700*/ 	.word	0x00000004
        /*0704*/ 	.word	0x000000b0
        /*0708*/ 	.short	0x010a
        /*070a*/ 	.byte	0xff
	.zero		1


	//   ....[97]....
        /*070c*/ 	.word	0x00009870
        /*0710*/ 	.word	0x00000000
        /*0714*/ 	.word	0x00000000
        /*0718*/ 	.short	0x010a
        /*071a*/ 	.byte	0xff
	.zero		1


	//   ....[98]....
        /*071c*/ 	.word	0x000098d0
        /*0720*/ 	.word	0x00000000
        /*0724*/ 	.word	0x00000000
        /*0728*/ 	.short	0x010a
        /*072a*/ 	.byte	0xff
	.zero		1


	//   ....[99]....
        /*072c*/ 	.word	0x00009930
        /*0730*/ 	.word	0x00000000
        /*0734*/ 	.word	0x00000000
        /*0738*/ 	.short	0x010a
        /*073a*/ 	.byte	0xff
	.zero		1


	//   ....[100]....
        /*073c*/ 	.word	0x00009990
        /*0740*/ 	.word	0x00000000
        /*0744*/ 	.word	0x00000090
        /*0748*/ 	.short	0x010a
        /*074a*/ 	.byte	0xff
	.zero		1


	//   ....[101]....
        /*074c*/ 	.word	0x000099f0
        /*0750*/ 	.word	0x00000003
        /*0754*/ 	.word	0x00000088
        /*0758*/ 	.short	0x010a
        /*075a*/ 	.byte	0xff
	.zero		1


	//   ....[102]....
        /*075c*/ 	.word	0x00009a50
        /*0760*/ 	.word	0x00000000
        /*0764*/ 	.word	0x00000060
        /*0768*/ 	.short	0x010a
        /*076a*/ 	.byte	0xff
	.zero		1


	//   ....[103]....
        /*076c*/ 	.word	0x00009ab0
        /*0770*/ 	.word	0x00000000
        /*0774*/ 	.word	0x00000068
        /*0778*/ 	.short	0x010a
        /*077a*/ 	.byte	0xff
	.zero		1


	//   ....[104]....
        /*077c*/ 	.word	0x00009b10
        /*0780*/ 	.word	0x00000000
        /*0784*/ 	.word	0x00000070
        /*0788*/ 	.short	0x010a
        /*078a*/ 	.byte	0xff
	.zero		1


	//   ....[105]....
        /*078c*/ 	.word	0x00009b70
        /*0790*/ 	.word	0x00000000
        /*0794*/ 	.word	0x00000078
        /*0798*/ 	.short	0x010a
        /*079a*/ 	.byte	0xff
	.zero		1


	//   ....[106]....
        /*079c*/ 	.word	0x00009bd0
        /*07a0*/ 	.word	0x00000000
        /*07a4*/ 	.word	0x00000060
        /*07a8*/ 	.short	0x010a
        /*07aa*/ 	.byte	0xff
	.zero		1


	//   ....[107]....
        /*07ac*/ 	.word	0x00009c30
        /*07b0*/ 	.word	0x00000000
        /*07b4*/ 	.word	0x00000068
        /*07b8*/ 	.short	0x010a
        /*07ba*/ 	.byte	0xff
	.zero		1


	//   ....[108]....
        /*07bc*/ 	.word	0x00009c90
        /*07c0*/ 	.word	0x00000000
        /*07c4*/ 	.word	0x00000070
        /*07c8*/ 	.short	0x010a
        /*07ca*/ 	.byte	0xff
	.zero		1


	//   ....[109]....
        /*07cc*/ 	.word	0x00009cf0
        /*07d0*/ 	.word	0x00000000
        /*07d4*/ 	.word	0x00000090
        /*07d8*/ 	.short	0x010a
        /*07da*/ 	.byte	0xff
	.zero		1


	//   ....[110]....
        /*07dc*/ 	.word	0x00009d50
        /*07e0*/ 	.word	0x00000002
        /*07e4*/ 	.word	0x00000040
        /*07e8*/ 	.short	0x010a
        /*07ea*/ 	.byte	0xff
	.zero		1


	//   ....[111]....
        /*07ec*/ 	.word	0x00009da0
        /*07f0*/ 	.word	0x00000047
        /*07f4*/ 	.word	0x000000a0
        /*07f8*/ 	.short	0x010a
        /*07fa*/ 	.byte	0xff
	.zero		1


	//   ....[112]....
        /*07fc*/ 	.word	0x00009df0
        /*0800*/ 	.word	0x00000002
        /*0804*/ 	.word	0x00000040
        /*0808*/ 	.short	0x010a
        /*080a*/ 	.byte	0xff
	.zero		1


	//   ....[113]....
        /*080c*/ 	.word	0x00009e40
        /*0810*/ 	.word	0x00000006
        /*0814*/ 	.word	0x00000040
        /*0818*/ 	.short	0x010a
        /*081a*/ 	.byte	0xff
	.zero		1


	//   ....[114]....
        /*081c*/ 	.word	0x00009e90
        /*0820*/ 	.word	0x00000000
        /*0824*/ 	.word	0x00000040
        /*0828*/ 	.short	0x010a
        /*082a*/ 	.byte	0xff
	.zero		1


	//----- nvinfo : EIATTR_NUM_MBARRIERS
	.align		4
.L_47:
        /*082c*/ 	.byte	0x03, 0x38
        /*082e*/ 	.short	0x0018


	//----- nvinfo : EIATTR_EXIT_INSTR_OFFSETS
	.align		4
        /*0830*/ 	.byte	0x04, 0x1c
        /*0832*/ 	.short	(.L_49 - .L_48)


	//   ....[0]....
.L_48:
        /*0834*/ 	.word	0x00002e70


	//   ....[1]....
        /*0838*/ 	.word	0x00003120


	//   ....[2]....
        /*083c*/ 	.word	0x00003180


	//   ....[3]....
        /*0840*/ 	.word	0x000041b0


	//   ....[4]....
        /*0844*/ 	.word	0x000057e0


	//   ....[5]....
        /*0848*/ 	.word	0x00005820


	//   ....[6]....
        /*084c*/ 	.word	0x00009360


	//   ....[7]....
        /*0850*/ 	.word	0x000093e0


	//   ....[8]....
        /*0854*/ 	.word	0x00009410


	//   ....[9]....
        /*0858*/ 	.word	0x00009490


	//----- nvinfo : EIATTR_MAX_THREADS
	.align		4
.L_49:
        /*085c*/ 	.byte	0x04, 0x05
        /*085e*/ 	.short	(.L_51 - .L_50)
.L_50:
        /*0860*/ 	.word	0x00000100
        /*0864*/ 	.word	0x00000001
        /*0868*/ 	.word	0x00000001


	//----- nvinfo : EIATTR_CRS_STACK_SIZE
	.align		4
.L_51:
        /*086c*/ 	.byte	0x04, 0x1e
        /*086e*/ 	.short	(.L_53 - .L_52)
.L_52:
        /*0870*/ 	.word	0x00000000


	//----- nvinfo : EIATTR_CBANK_PARAM_SIZE
	.align		4
.L_53:
        /*0874*/ 	.byte	0x03, 0x19
        /*0876*/ 	.short	0x0800


	//----- nvinfo : EIATTR_PARAM_CBANK
	.align		4
        /*0878*/ 	.byte	0x04, 0x0a
        /*087a*/ 	.short	(.L_55 - .L_54)
	.align		4
.L_54:
        /*087c*/ 	.word	index@(.nv.constant0._ZN7cutlass13device_kernelINS_4conv6kernel13ConvUniversalINS1_16ConvProblemShapeILNS1_8OperatorE2ELi2EEENS1_10collective14CollectiveConvINS1_47MainloopSm100TmaUmmaWarpSpecializedImplicitGemmILS5_2ELi4ELi2ELi1ELi2EN4cute5tupleIJNSA_1CILi1EEESD_SD_EEEEENSB_IJNSC_ILi128EEENSB_IJNSC_ILi64EEEEEESI_EEENS_10tfloat32_tESK_NSA_8TiledMMAINSA_8MMA_AtomIJNSA_17SM100_MMA_TF32_SSISK_SK_fLi128ELi64ELNSA_4UMMA5MajorE1ELSP_1ELNSO_7ScaleInE0ELSQ_0EEEEEENSA_6LayoutISE_NSB_IJNSC_ILi0EEESU_SU_EEEEENSB_IJNSA_10UnderscoreESX_SX_EEEEENS7_6detail27Sm100ImplicitGemmTileTraitsINSA_13SM90_TMA_LOADENSA_14ComposedLayoutINSA_7SwizzleILi2ELi5ELi2EEENSA_18smem_ptr_flag_bitsILi32EEENST_INSB_IJNSC_ILi32EEENSC_ILi4EEEEEENSB_IJSD_S18_EEEEEEEvEENS11_INSA_20SM90_TMA_LOAD_IM2COLES1D_vEEEENS_8epilogue10collective18CollectiveEpilogueINS1I_23Sm100TmaWarpSpecializedILi4ELi2ELi16ELb1ELb0EEEJSJ_NSB_IJNST_ISG_SD_EENST_INSC_ILi16EEESD_EEEEESK_NSB_IJlNSB_IJSD_llEEESU_EEESK_S1S_NS1I_6fusion15FusionCallbacksIS1M_NS1T_17LinearCombinationISK_fSK_fLNS_15FloatRoundStyleE2EEESJ_S1Q_JEEENSA_5SM1004TMEM4LOAD26SM100_TMEM_LOAD_32dp32b16xES12_NS13_INS14_ILi2ELi4ELi3EEES17_NST_INSB_IJNSC_ILi8EEES1O_EEENSB_IJS1O_SD_EEEEEEENSA_39AutoVectorizingCopyWithAssumedAlignmentILi128EEENSA_14SM90_TMA_STOREES28_S2A_S2A_EEEvvEEEEvNT_6ParamsE)
        /*0880*/ 	.short	0x0380
        /*0882*/ 	.short	0x0800


	//----- nvinfo : EIATTR_SW_WAR
	.align		4
.L_55:
        /*0884*/ 	.byte	0x04, 0x36
        /*0886*/ 	.short	(.L_57 - .L_56)
.L_56:
        /*0888*/ 	.word	0x00000008
.L_57:


//--------------------- .nv.callgraph             --------------------------
	.section	.nv.callgraph,"",@"SHT_CUDA_CALLGRAPH"
	.align	4
	.sectionentsize	8
	.align		4
        /*0000*/ 	.word	0x00000000
	.align		4
        /*0004*/ 	.word	0xffffffff
	.align		4
        /*0008*/ 	.word	index@(_ZN7cutlass13device_kernelINS_4conv6kernel13ConvUniversalINS1_16ConvProblemShapeILNS1_8OperatorE2ELi2EEENS1_10collective14CollectiveConvINS1_47MainloopSm100TmaUmmaWarpSpecializedImplicitGemmILS5_2ELi4ELi2ELi1ELi2EN4cute5tupleIJNSA_1CILi1EEESD_SD_EEEEENSB_IJNSC_ILi128EEENSB_IJNSC_ILi64EEEEEESI_EEENS_10tfloat32_tESK_NSA_8TiledMMAINSA_8MMA_AtomIJNSA_17SM100_MMA_TF32_SSISK_SK_fLi128ELi64ELNSA_4UMMA5MajorE1ELSP_1ELNSO_7ScaleInE0ELSQ_0EEEEEENSA_6LayoutISE_NSB_IJNSC_ILi0EEESU_SU_EEEEENSB_IJNSA_10UnderscoreESX_SX_EEEEENS7_6detail27Sm100ImplicitGemmTileTraitsINSA_13SM90_TMA_LOADENSA_14ComposedLayoutINSA_7SwizzleILi2ELi5ELi2EEENSA_18smem_ptr_flag_bitsILi32EEENST_INSB_IJNSC_ILi32EEENSC_ILi4EEEEEENSB_IJSD_S18_EEEEEEEvEENS11_INSA_20SM90_TMA_LOAD_IM2COLES1D_vEEEENS_8epilogue10collective18CollectiveEpilogueINS1I_23Sm100TmaWarpSpecializedILi4ELi2ELi16ELb1ELb0EEEJSJ_NSB_IJNST_ISG_SD_EENST_INSC_ILi16EEESD_EEEEESK_NSB_IJlNSB_IJSD_llEEESU_EEESK_S1S_NS1I_6fusion15FusionCallbacksIS1M_NS1T_17LinearCombinationISK_fSK_fLNS_15FloatRoundStyleE2EEESJ_S1Q_JEEENSA_5SM1004TMEM4LOAD26SM100_TMEM_LOAD_32dp32b16xES12_NS13_INS14_ILi2ELi4ELi3EEES17_NST_INSB_IJNSC_ILi8EEES1O_EEENSB_IJS1O_SD_EEEEEEENSA_39AutoVectorizingCopyWithAssumedAlignmentILi128EEENSA_14SM90_TMA_STOREES28_S2A_S2A_EEEvvEEEEvNT_6ParamsE)
	.align		4
        /*000c*/ 	.word	index@(__assertfail)
	.align		4
        /*0010*/ 	.word	0x00000000
	.align		4
        /*0014*/ 	.word	0xfffffffe
	.align		4
        /*0018*/ 	.word	0x00000000
	.align		4
        /*001c*/ 	.word	0xfffffffd
	.align		4
        /*0020*/ 	.word	0x00000000
	.align		4
        /*0024*/ 	.word	0xfffffffc


//--------------------- .nv.constant4             --------------------------
	.section	.nv.constant4,"a",@progbits
	.align	8
	.align		8
.nv.constant4:
        /*0000*/ 	.dword	__assertfail
	.align		8
        /*0008*/ 	.dword	__unnamed_1
	.align		8
        /*0010*/ 	.dword	__unnamed_2
	.align		8
        /*0018*/ 	.dword	_ZN39_INTERNAL_08aff098_4_k_cu_b23eee81_33424cuda3std3__45__cpo5beginE
	.align		8
        /*0020*/ 	.dword	_ZN39_INTERNAL_08aff098_4_k_cu_b23eee81_33424cuda3std3__45__cpo3endE
	.align		8
        /*0028*/ 	.dword	_ZN39_INTERNAL_08aff098_4_k_cu_b23eee81_33424cuda3std3__45__cpo6cbeginE
	.align		8
        /*0030*/ 	.dword	_ZN39_INTERNAL_08aff098_4_k_cu_b23eee81_33424cuda3std3__45__cpo4cendE
	.align		8
        /*0038*/ 	.dword	_ZN39_INTERNAL_08aff098_4_k_cu_b23eee81_33424cuda3std3__441_GLOBAL__N__08aff098_4_k_cu_b23eee81_33426ignoreE
	.align		8
        /*0040*/ 	.dword	_ZN39_INTERNAL_08aff098_4_k_cu_b23eee81_33424cuda3std3__419piecewise_constructE
	.align		8
        /*0048*/ 	.dword	_ZN39_INTERNAL_08aff098_4_k_cu_b23eee81_33424cuda3std3__48in_placeE
	.align		8
        /*0050*/ 	.dword	_ZN39_INTERNAL_08aff098_4_k_cu_b23eee81_33424cuda3std6ranges3__45__cpo4swapE
	.align		8
        /*0058*/ 	.dword	_ZN39_INTERNAL_08aff098_4_k_cu_b23eee81_33424cuda3std6ranges3__45__cpo9iter_moveE
	.align		8
        /*0060*/ 	.dword	_ZN39_INTERNAL_08aff098_4_k_cu_b23eee81_33424cute7productE
	.align		8
        /*0068*/ 	.dword	_ZN39_INTERNAL_08aff098_4_k_cu_b23eee81_33424cute1_E
	.align		8
        /*0070*/ 	.dword	$str$27
	.align		8
        /*0078*/ 	.dword	$str$28
	.align		8
        /*0080*/ 	.dword	$str$29
	.align		8
        /*0088*/ 	.dword	$str$30


//--------------------- .text._ZN7cutlass13device_kernelINS_4conv6kernel13ConvUniversalINS1_16ConvProblemShapeILNS1_8OperatorE2ELi2EEENS1_10collective14CollectiveConvINS1_47MainloopSm100TmaUmmaWarpSpecializedImplicitGemmILS5_2ELi4ELi2ELi1ELi2EN4cute5tupleIJNSA_1CILi1EEESD_SD_EEEEENSB_IJNSC_ILi128EEENSB_IJNSC_ILi64EEEEEESI_EEENS_10tfloat32_tESK_NSA_8TiledMMAINSA_8MMA_AtomIJNSA_17SM100_MMA_TF32_SSISK_SK_fLi128ELi64ELNSA_4UMMA5MajorE1ELSP_1ELNSO_7ScaleInE0ELSQ_0EEEEEENSA_6LayoutISE_NSB_IJNSC_ILi0EEESU_SU_EEEEENSB_IJNSA_10UnderscoreESX_SX_EEEEENS7_6detail27Sm100ImplicitGemmTileTraitsINSA_13SM90_TMA_LOADENSA_14ComposedLayoutINSA_7SwizzleILi2ELi5ELi2EEENSA_18smem_ptr_flag_bitsILi32EEENST_INSB_IJNSC_ILi32EEENSC_ILi4EEEEEENSB_IJSD_S18_EEEEEEEvEENS11_INSA_20SM90_TMA_LOAD_IM2COLES1D_vEEEENS_8epilogue10collective18CollectiveEpilogueINS1I_23Sm100TmaWarpSpecializedILi4ELi2ELi16ELb1ELb0EEEJSJ_NSB_IJNST_ISG_SD_EENST_INSC_ILi16EEESD_EEEEESK_NSB_IJlNSB_IJSD_llEEESU_EEESK_S1S_NS1I_6fusion15FusionCallbacksIS1M_NS1T_17LinearCombinationISK_fSK_fLNS_15FloatRoundStyleE2EEESJ_S1Q_JEEENSA_5SM1004TMEM4LOAD26SM100_TMEM_LOAD_32dp32b16xES12_NS13_INS14_ILi2ELi4ELi3EEES17_NST_INSB_IJNSC_ILi8EEES1O_EEENSB_IJS1O_SD_EEEEEEENSA_39AutoVectorizingCopyWithAssumedAlignmentILi128EEENSA_14SM90_TMA_STOREES28_S2A_S2A_EEEvvEEEEvNT_6ParamsE --------------------------
	.section	.text._ZN7cutlass13device_kernelINS_4conv6kernel13ConvUniversalINS1_16ConvProblemShapeILNS1_8OperatorE2ELi2EEENS1_10collective14CollectiveConvINS1_47MainloopSm100TmaUmmaWarpSpecializedImplicitGemmILS5_2ELi4ELi2ELi1ELi2EN4cute5tupleIJNSA_1CILi1EEESD_SD_EEEEENSB_IJNSC_ILi128EEENSB_IJNSC_ILi64EEEEEESI_EEENS_10tfloat32_tESK_NSA_8TiledMMAINSA_8MMA_AtomIJNSA_17SM100_MMA_TF32_SSISK_SK_fLi128ELi64ELNSA_4UMMA5MajorE1ELSP_1ELNSO_7ScaleInE0ELSQ_0EEEEEENSA_6LayoutISE_NSB_IJNSC_ILi0EEESU_SU_EEEEENSB_IJNSA_10UnderscoreESX_SX_EEEEENS7_6detail27Sm100ImplicitGemmTileTraitsINSA_13SM90_TMA_LOADENSA_14ComposedLayoutINSA_7SwizzleILi2ELi5ELi2EEENSA_18smem_ptr_flag_bitsILi32EEENST_INSB_IJNSC_ILi32EEENSC_ILi4EEEEEENSB_IJSD_S18_EEEEEEEvEENS11_INSA_20SM90_TMA_LOAD_IM2COLES1D_vEEEENS_8epilogue10collective18CollectiveEpilogueINS1I_23Sm100TmaWarpSpecializedILi4ELi2ELi16ELb1ELb0EEEJSJ_NSB_IJNST_ISG_SD_EENST_INSC_ILi16EEESD_EEEEESK_NSB_IJlNSB_IJSD_llEEESU_EEESK_S1S_NS1I_6fusion15FusionCallbacksIS1M_NS1T_17LinearCombinationISK_fSK_fLNS_15FloatRoundStyleE2EEESJ_S1Q_JEEENSA_5SM1004TMEM4LOAD26SM100_TMEM_LOAD_32dp32b16xES12_NS13_INS14_ILi2ELi4ELi3EEES17_NST_INSB_IJNSC_ILi8EEES1O_EEENSB_IJS1O_SD_EEEEEEENSA_39AutoVectorizingCopyWithAssumedAlignmentILi128EEENSA_14SM90_TMA_STOREES28_S2A_S2A_EEEvvEEEEvNT_6ParamsE,"ax",@progbits
	.align	128
.text._ZN7cutlass13device_kernelINS_4conv6kernel13ConvUniversalINS1_16ConvProblemShapeILNS1_8OperatorE2ELi2EEENS1_10collective14CollectiveConvINS1_47MainloopSm100TmaUmmaWarpSpecializedImplicitGemmILS5_2ELi4ELi2ELi1ELi2EN4cute5tupleIJNSA_1CILi1EEESD_SD_EEEEENSB_IJNSC_ILi128EEENSB_IJNSC_ILi64EEEEEESI_EEENS_10tfloat32_tESK_NSA_8TiledMMAINSA_8MMA_AtomIJNSA_17SM100_MMA_TF32_SSISK_SK_fLi128ELi64ELNSA_4UMMA5MajorE1ELSP_1ELNSO_7ScaleInE0ELSQ_0EEEEEENSA_6LayoutISE_NSB_IJNSC_ILi0EEESU_SU_EEEEENSB_IJNSA_10UnderscoreESX_SX_EEEEENS7_6detail27Sm100ImplicitGemmTileTraitsINSA_13SM90_TMA_LOADENSA_14ComposedLayoutINSA_7SwizzleILi2ELi5ELi2EEENSA_18smem_ptr_flag_bitsILi32EEENST_INSB_IJNSC_ILi32EEENSC_ILi4EEEEEENSB_IJSD_S18_EEEEEEEvEENS11_INSA_20SM90_TMA_LOAD_IM2COLES1D_vEEEENS_8epilogue10collective18CollectiveEpilogueINS1I_23Sm100TmaWarpSpecializedILi4ELi2ELi16ELb1ELb0EEEJSJ_NSB_IJNST_ISG_SD_EENST_INSC_ILi16EEESD_EEEEESK_NSB_IJlNSB_IJSD_llEEESU_EEESK_S1S_NS1I_6fusion15FusionCallbacksIS1M_NS1T_17LinearCombinationISK_fSK_fLNS_15FloatRoundStyleE2EEESJ_S1Q_JEEENSA_5SM1004TMEM4LOAD26SM100_TMEM_LOAD_32dp32b16xES12_NS13_INS14_ILi2ELi4ELi3EEES17_NST_INSB_IJNSC_ILi8EEES1O_EEENSB_IJS1O_SD_EEEEEEENSA_39AutoVectorizingCopyWithAssumedAlignmentILi128EEENSA_14SM90_TMA_STOREES28_S2A_S2A_EEEvvEEEEvNT_6ParamsE:
        .type           _ZN7cutlass13device_kernelINS_4conv6kernel13ConvUniversalINS1_16ConvProblemShapeILNS1_8OperatorE2ELi2EEENS1_10collective14CollectiveConvINS1_47MainloopSm100TmaUmmaWarpSpecializedImplicitGemmILS5_2ELi4ELi2ELi1ELi2EN4cute5tupleIJNSA_1CILi1EEESD_SD_EEEEENSB_IJNSC_ILi128EEENSB_IJNSC_ILi64EEEEEESI_EEENS_10tfloat32_tESK_NSA_8TiledMMAINSA_8MMA_AtomIJNSA_17SM100_MMA_TF32_SSISK_SK_fLi128ELi64ELNSA_4UMMA5MajorE1ELSP_1ELNSO_7ScaleInE0ELSQ_0EEEEEENSA_6LayoutISE_NSB_IJNSC_ILi0EEESU_SU_EEEEENSB_IJNSA_10UnderscoreESX_SX_EEEEENS7_6detail27Sm100ImplicitGemmTileTraitsINSA_13SM90_TMA_LOADENSA_14ComposedLayoutINSA_7SwizzleILi2ELi5ELi2EEENSA_18smem_ptr_flag_bitsILi32EEENST_INSB_IJNSC_ILi32EEENSC_ILi4EEEEEENSB_IJSD_S18_EEEEEEEvEENS11_INSA_20SM90_TMA_LOAD_IM2COLES1D_vEEEENS_8epilogue10collective18CollectiveEpilogueINS1I_23Sm100TmaWarpSpecializedILi4ELi2ELi16ELb1ELb0EEEJSJ_NSB_IJNST_ISG_SD_EENST_INSC_ILi16EEESD_EEEEESK_NSB_IJlNSB_IJSD_llEEESU_EEESK_S1S_NS1I_6fusion15FusionCallbacksIS1M_NS1T_17LinearCombinationISK_fSK_fLNS_15FloatRoundStyleE2EEESJ_S1Q_JEEENSA_5SM1004TMEM4LOAD26SM100_TMEM_LOAD_32dp32b16xES12_NS13_INS14_ILi2ELi4ELi3EEES17_NST_INSB_IJNSC_ILi8EEES1O_EEENSB_IJS1O_SD_EEEEEEENSA_39AutoVectorizingCopyWithAssumedAlignmentILi128EEENSA_14SM90_TMA_STOREES28_S2A_S2A_EEEvvEEEEvNT_6ParamsE,@function
        .size           _ZN7cutlass13device_kernelINS_4conv6kernel13ConvUniversalINS1_16ConvProblemShapeILNS1_8OperatorE2ELi2EEENS1_10collective14CollectiveConvINS1_47MainloopSm100TmaUmmaWarpSpecializedImplicitGemmILS5_2ELi4ELi2ELi1ELi2EN4cute5tupleIJNSA_1CILi1EEESD_SD_EEEEENSB_IJNSC_ILi128EEENSB_IJNSC_ILi64EEEEEESI_EEENS_10tfloat32_tESK_NSA_8TiledMMAINSA_8MMA_AtomIJNSA_17SM100_MMA_TF32_SSISK_SK_fLi128ELi64ELNSA_4UMMA5MajorE1ELSP_1ELNSO_7ScaleInE0ELSQ_0EEEEEENSA_6LayoutISE_NSB_IJNSC_ILi0EEESU_SU_EEEEENSB_IJNSA_10UnderscoreESX_SX_EEEEENS7_6detail27Sm100ImplicitGemmTileTraitsINSA_13SM90_TMA_LOADENSA_14ComposedLayoutINSA_7SwizzleILi2ELi5ELi2EEENSA_18smem_ptr_flag_bitsILi32EEENST_INSB_IJNSC_ILi32EEENSC_ILi4EEEEEENSB_IJSD_S18_EEEEEEEvEENS11_INSA_20SM90_TMA_LOAD_IM2COLES1D_vEEEENS_8epilogue10collective18CollectiveEpilogueINS1I_23Sm100TmaWarpSpecializedILi4ELi2ELi16ELb1ELb0EEEJSJ_NSB_IJNST_ISG_SD_EENST_INSC_ILi16EEESD_EEEEESK_NSB_IJlNSB_IJSD_llEEESU_EEESK_S1S_NS1I_6fusion15FusionCallbacksIS1M_NS1T_17LinearCombinationISK_fSK_fLNS_15FloatRoundStyleE2EEESJ_S1Q_JEEENSA_5SM1004TMEM4LOAD26SM100_TMEM_LOAD_32dp32b16xES12_NS13_INS14_ILi2ELi4ELi3EEES17_NST_INSB_IJNSC_ILi8EEES1O_EEENSB_IJS1O_SD_EEEEEEENSA_39AutoVectorizingCopyWithAssumedAlignmentILi128EEENSA_14SM90_TMA_STOREES28_S2A_S2A_EEEvvEEEEvNT_6ParamsE,(.L_x_166 - _ZN7cutlass13device_kernelINS_4conv6kernel13ConvUniversalINS1_16ConvProblemShapeILNS1_8OperatorE2ELi2EEENS1_10collective14CollectiveConvINS1_47MainloopSm100TmaUmmaWarpSpecializedImplicitGemmILS5_2ELi4ELi2ELi1ELi2EN4cute5tupleIJNSA_1CILi1EEESD_SD_EEEEENSB_IJNSC_ILi128EEENSB_IJNSC_ILi64EEEEEESI_EEENS_10tfloat32_tESK_NSA_8TiledMMAINSA_8MMA_AtomIJNSA_17SM100_MMA_TF32_SSISK_SK_fLi128ELi64ELNSA_4UMMA5MajorE1ELSP_1ELNSO_7ScaleInE0ELSQ_0EEEEEENSA_6LayoutISE_NSB_IJNSC_ILi0EEESU_SU_EEEEENSB_IJNSA_10UnderscoreESX_SX_EEEEENS7_6detail27Sm100ImplicitGemmTileTraitsINSA_13SM90_TMA_LOADENSA_14ComposedLayoutINSA_7SwizzleILi2ELi5ELi2EEENSA_18smem_ptr_flag_bitsILi32EEENST_INSB_IJNSC_ILi32EEENSC_ILi4EEEEEENSB_IJSD_S18_EEEEEEEvEENS11_INSA_20SM90_TMA_LOAD_IM2COLES1D_vEEEENS_8epilogue10collective18CollectiveEpilogueINS1I_23Sm100TmaWarpSpecializedILi4ELi2ELi16ELb1ELb0EEEJSJ_NSB_IJNST_ISG_SD_EENST_INSC_ILi16EEESD_EEEEESK_NSB_IJlNSB_IJSD_llEEESU_EEESK_S1S_NS1I_6fusion15FusionCallbacksIS1M_NS1T_17LinearCombinationISK_fSK_fLNS_15FloatRoundStyleE2EEESJ_S1Q_JEEENSA_5SM1004TMEM4LOAD26SM100_TMEM_LOAD_32dp32b16xES12_NS13_INS14_ILi2ELi4ELi3EEES17_NST_INSB_IJNSC_ILi8EEES1O_EEENSB_IJS1O_SD_EEEEEEENSA_39AutoVectorizingCopyWithAssumedAlignmentILi128EEENSA_14SM90_TMA_STOREES28_S2A_S2A_EEEvvEEEEvNT_6ParamsE)
        .other          _ZN7cutlass13device_kernelINS_4conv6kernel13ConvUniversalINS1_16ConvProblemShapeILNS1_8OperatorE2ELi2EEENS1_10collective14CollectiveConvINS1_47MainloopSm100TmaUmmaWarpSpecializedImplicitGemmILS5_2ELi4ELi2ELi1ELi2EN4cute5tupleIJNSA_1CILi1EEESD_SD_EEEEENSB_IJNSC_ILi128EEENSB_IJNSC_ILi64EEEEEESI_EEENS_10tfloat32_tESK_NSA_8TiledMMAINSA_8MMA_AtomIJNSA_17SM100_MMA_TF32_SSISK_SK_fLi128ELi64ELNSA_4UMMA5MajorE1ELSP_1ELNSO_7ScaleInE0ELSQ_0EEEEEENSA_6LayoutISE_NSB_IJNSC_ILi0EEESU_SU_EEEEENSB_IJNSA_10UnderscoreESX_SX_EEEEENS7_6detail27Sm100ImplicitGemmTileTraitsINSA_13SM90_TMA_LOADENSA_14ComposedLayoutINSA_7SwizzleILi2ELi5ELi2EEENSA_18smem_ptr_flag_bitsILi32EEENST_INSB_IJNSC_ILi32EEENSC_ILi4EEEEEENSB_IJSD_S18_EEEEEEEvEENS11_INSA_20SM90_TMA_LOAD_IM2COLES1D_vEEEENS_8epilogue10collective18CollectiveEpilogueINS1I_23Sm100TmaWarpSpecializedILi4ELi2ELi16ELb1ELb0EEEJSJ_NSB_IJNST_ISG_SD_EENST_INSC_ILi16EEESD_EEEEESK_NSB_IJlNSB_IJSD_llEEESU_EEESK_S1S_NS1I_6fusion15FusionCallbacksIS1M_NS1T_17LinearCombinationISK_fSK_fLNS_15FloatRoundStyleE2EEESJ_S1Q_JEEENSA_5SM1004TMEM4LOAD26SM100_TMEM_LOAD_32dp32b16xES12_NS13_INS14_ILi2ELi4ELi3EEES17_NST_INSB_IJNSC_ILi8EEES1O_EEENSB_IJS1O_SD_EEEEEEENSA_39AutoVectorizingCopyWithAssumedAlignmentILi128EEENSA_14SM90_TMA_STOREES28_S2A_S2A_EEEvvEEEEvNT_6ParamsE,@"STO_CUDA_ENTRY STV_DEFAULT"
_ZN7cutlass13device_kernelINS_4conv6kernel13ConvUniversalINS1_16ConvProblemShapeILNS1_8OperatorE2ELi2EEENS1_10collective14CollectiveConvINS1_47MainloopSm100TmaUmmaWarpSpecializedImplicitGemmILS5_2ELi4ELi2ELi1ELi2EN4cute5tupleIJNSA_1CILi1EEESD_SD_EEEEENSB_IJNSC_ILi128EEENSB_IJNSC_ILi64EEEEEESI_EEENS_10tfloat32_tESK_NSA_8TiledMMAINSA_8MMA_AtomIJNSA_17SM100_MMA_TF32_SSISK_SK_fLi128ELi64ELNSA_4UMMA5MajorE1ELSP_1ELNSO_7ScaleInE0ELSQ_0EEEEEENSA_6LayoutISE_NSB_IJNSC_ILi0EEESU_SU_EEEEENSB_IJNSA_10UnderscoreESX_SX_EEEEENS7_6detail27Sm100ImplicitGemmTileTraitsINSA_13SM90_TMA_LOADENSA_14ComposedLayoutINSA_7SwizzleILi2ELi5ELi2EEENSA_18smem_ptr_flag_bitsILi32EEENST_INSB_IJNSC_ILi32EEENSC_ILi4EEEEEENSB_IJSD_S18_EEEEEEEvEENS11_INSA_20SM90_TMA_LOAD_IM2COLES1D_vEEEENS_8epilogue10collective18CollectiveEpilogueINS1I_23Sm100TmaWarpSpecializedILi4ELi2ELi16ELb1ELb0EEEJSJ_NSB_IJNST_ISG_SD_EENST_INSC_ILi16EEESD_EEEEESK_NSB_IJlNSB_IJSD_llEEESU_EEESK_S1S_NS1I_6fusion15FusionCallbacksIS1M_NS1T_17LinearCombinationISK_fSK_fLNS_15FloatRoundStyleE2EEESJ_S1Q_JEEENSA_5SM1004TMEM4LOAD26SM100_TMEM_LOAD_32dp32b16xES12_NS13_INS14_ILi2ELi4ELi3EEES17_NST_INSB_IJNSC_ILi8EEES1O_EEENSB_IJS1O_SD_EEEEEEENSA_39AutoVectorizingCopyWithAssumedAlignmentILi128EEENSA_14SM90_TMA_STOREES28_S2A_S2A_EEEvvEEEEvNT_6ParamsE:
[----:B------:R-:W1:Y:S01]  /*0000*/  LDC R1, c[0x0][0x37c] ;  /* 0x0000df00ff017b82 */ /* 0x000e620000000800 */
[----:B------:R-:W2:Y:S01]  /*0010*/  S2R R59, SR_TID.X ;  /* 0x00000000003b7919 */ /* 0x000ea20000002100 */
[----:B------:R-:W3:Y:S01]  /*0020*/  LDCU.64 UR8, c[0x0][0x890] ;  /* 0x00011200ff0877ac */ /* 0x000ee20008000a00 */
[----:B-1----:R-:W-:Y:S01]  /*0030*/  VIADD R1, R1, 0xfffffff8 ;  /* 0xfffffff801017836 */ /* 0x002fe20000000000 */
[----:B------:R-:W-:Y:S02]  /*0040*/  PRMT R61, RZ, 0x7610, R61 ;  /* 0x00007610ff3d7816 */ /* 0x000fe4000000003d */
[----:B------:R-:W-:Y:S01]  /*0050*/  ELECT P3, URZ, PT ;  /* 0x0000000000ff782f */ /* 0x000fe20003860000 */
[----:B---3--:R-:W-:-:S04]  /*0060*/  UISETP.NE.U32.AND UP0, UPT, UR8, URZ, UPT ;  /* 0x000000ff0800728c */ /* 0x008fc8000bf05070 */
[----:B------:R-:W-:Y:S01]  /*0070*/  UISETP.NE.AND.EX UP0, UPT, UR9, URZ, UPT, UP0 ;  /* 0x000000ff0900728c */ /* 0x000fe2000bf05300 */
[----:B--2---:R-:W-:-:S05]  /*0080*/  SHF.R.U32.HI R62, RZ, 0x5, R59 ;  /* 0x00000005ff3e7819 */ /* 0x004fca000001163b */
[----:B------:R-:W1:Y:S02]  /*0090*/  SHFL.IDX PT, R0, R62, RZ, 0x1f ;  /* 0x00001fff3e007589 */ /* 0x000e6400000e0000 */
[----:B-1----:R-:W-:Y:S01]  /*00a0*/  R2UR UR18, R0 ;  /* 0x00000000001272ca */ /* 0x002fe200000e0000 */
[----:B------:R-:W-:-:S14]  /*00b0*/  BRA.U UP0, `(.L_x_0) ;  /* 0x0000000100307547 */ /* 0x000fdc000b800000 */
[----:B------:R-:W1:Y:S02]  /*00c0*/  LDCU.64 UR4, c[0x0][0x888] ;  /* 0x00011100ff0477ac */ /* 0x000e640008000a00 */
[----:B-1----:R-:W-:-:S04]  /*00d0*/  UISETP.NE.U32.AND UP0, UPT, UR4, URZ, UPT ;  /* 0x000000ff0400728c */ /* 0x002fc8000bf05070 */
[----:B------:R-:W-:-:S09]  /*00e0*/  UISETP.NE.AND.EX UP0, UPT, UR5, URZ, UPT, UP0 ;  /* 0x000000ff0500728c */ /* 0x000fd2000bf05300 */
[----:B------:R-:W-:Y:S05]  /*00f0*/  BRA.U !UP0, `(.L_x_1) ;  /* 0x0000000108147547 */ /* 0x000fea000b800000 */
[----:B------:R-:W1:Y:S01]  /*0100*/  LDC.64 R2, c[0x0][0x888] ;  /* 0x00022200ff027b82 */ /* 0x000e620000000a00 */
[----:B------:R-:W1:Y:S02]  /*0110*/  LDCU.64 UR4, c[0x0][0x358] ;  /* 0x00006b00ff0477ac */ /* 0x000e640008000a00 */
[----:B-1----:R1:W5:Y:S01]  /*0120*/  LDG.E R27, desc[UR4][R2.64] ;  /* 0x00000004021b7981 */ /* 0x002362000c1e1900 */
[----:B------:R-:W-:Y:S01]  /*0130*/  HFMA2 R61, -RZ, RZ, 0, 5.9604644775390625e-08 ;  /* 0x00000001ff3d7431 */ /* 0x000fe200000001ff */
[----:B------:R-:W-:Y:S05]  /*0140*/  BRA `(.L_x_0) ;  /* 0x00000000000c7947 */ /* 0x000fea0003800000 */
.L_x_1:
[----:B------:R-:W1:Y:S01]  /*0150*/  LDCU UR4, c[0x0][0x880] ;  /* 0x00011000ff0477ac */ /* 0x000e620008000800 */
[----:B------:R-:W-:Y:S01]  /*0160*/  HFMA2 R61, -RZ, RZ, 0, 5.9604644775390625e-08 ;  /* 0x00000001ff3d7431 */ /* 0x000fe200000001ff */
[----:B-1----:R-:W-:-:S07]  /*0170*/  MOV R27, UR4 ;  /* 0x00000004001b7c02 */ /* 0x002fce0008000f00 */
.L_x_0:
[----:B------:R-:W2:Y:S02]  /*0180*/  LDCU.64 UR4, c[0x0][0x8b0] ;  /* 0x00011600ff0477ac */ /* 0x000ea40008000a00 */
[----:B--2---:R-:W-:-:S04]  /*0190*/  UISETP.NE.U32.AND UP0, UPT, UR4, URZ, UPT ;  /* 0x000000ff0400728c */ /* 0x004fc8000bf05070 */
[----:B------:R-:W-:-:S09]  /*01a0*/  UISETP.NE.AND.EX UP0, UPT, UR5, URZ, UPT, UP0 ;  /* 0x000000ff0500728c */ /* 0x000fd2000bf05300 */
[----:B------:R-:W-:Y:S05]  /*01b0*/  BRA.U UP0, `(.L_x_2) ;  /* 0x0000000100287547 */ /* 0x000fea000b800000 */
[----:B------:R-:W2:Y:S02]  /*01c0*/  LDCU.64 UR4, c[0x0][0x8a8] ;  /* 0x00011500ff0477ac */ /* 0x000ea40008000a00 */
[----:B--2---:R-:W-:-:S04]  /*01d0*/  UISETP.NE.U32.AND UP0, UPT, UR4, URZ, UPT ;  /* 0x000000ff0400728c */ /* 0x004fc8000bf05070 */
[----:B------:R-:W-:-:S09]  /*01e0*/  UISETP.NE.AND.EX UP0, UPT, UR5, URZ, UPT, UP0 ;  /* 0x000000ff0500728c */ /* 0x000fd2000bf05300 */
[----:B------:R-:W-:Y:S05]  /*01f0*/  BRA.U !UP0, `(.L_x_3) ;  /* 0x0000000108107547 */ /* 0x000fea000b800000 */
[----:B------:R-:W2:Y:S01]  /*0200*/  LDC.64 R24, c[0x0][0x8a8] ;  /* 0x00022a00ff187b82 */ /* 0x000ea20000000a00 */
[----:B------:R-:W2:Y:S02]  /*0210*/  LDCU.64 UR4, c[0x0][0x358] ;  /* 0x00006b00ff0477ac */ /* 0x000ea40008000a00 */
[----:B--2---:R2:W5:Y:S01]  /*0220*/  LDG.E R24, desc[UR4][R24.64] ;  /* 0x0000000418187981 */ /* 0x004562000c1e1900 */
[----:B------:R-:W-:Y:S05]  /*0230*/  BRA `(.L_x_2) ;  /* 0x0000000000087947 */ /* 0x000fea0003800000 */
.L_x_3:
[----:B------:R-:W2:Y:S02]  /*0240*/  LDCU UR4, c[0x0][0x8a0] ;  /* 0x00011400ff0477ac */ /* 0x000ea40008000800 */
[----:B--2---:R-:W-:Y:S02]  /*0250*/  MOV R24, UR4 ;  /* 0x0000000400187c02 */ /* 0x004fe40008000f00 */
.L_x_2:
[----:B------:R-:W-:Y:S01]  /*0260*/  IMAD.U32 R0, RZ, RZ, UR18 ;  /* 0x00000012ff007e24 */ /* 0x000fe2000f8e00ff */
[----:B------:R-:W-:Y:S04]  /*0270*/  BSSY.RECONVERGENT B0, `(.L_x_4) ;  /* 0x000000c000007945 */ /* 0x000fe80003800200 */
[C---:B------:R-:W-:Y:S02]  /*0280*/  ISETP.NE.OR P1, PT, R0.reuse, 0x1, !P3 ;  /* 0x000000010000780c */ /* 0x040fe40005f25670 */
[----:B------:R-:W-:-:S11]  /*0290*/  ISETP.NE.OR P0, PT, R0, 0x3, !P3 ;  /* 0x000000030000780c */ /* 0x000fd60005f05670 */
[----:B------:R-:W-:Y:S05]  /*02a0*/  @P1 BRA `(.L_x_5) ;  /* 0x0000000000201947 */ /* 0x000fea0003800000 */
[----:B------:R-:W3:Y:S02]  /*02b0*/  LDCU.64 UR4, c[0x0][0x348] ;  /* 0x00006900ff0477ac */ /* 0x000ee40008000a00 */
[----:B---3--:R-:W-:Y:S02]  /*02c0*/  UIADD3 UR6, UP1, UPT, UR4, 0x80, URZ ;  /* 0x0000008004067890 */ /* 0x008fe4000ff3e0ff */
[----:B------:R-:W-:Y:S02]  /*02d0*/  UIADD3 UR4, UP0, UPT, UR4, 0x180, URZ ;  /* 0x0000018004047890 */ /* 0x000fe4000ff1e0ff */
[----:B------:R-:W-:Y:S02]  /*02e0*/  UIADD3.X UR7, UPT, UPT, URZ, UR5, URZ, UP1, !UPT ;  /* 0x00000005ff077290 */ /* 0x000fe40008ffe4ff */
[----:B------:R-:W-:-:S07]  /*02f0*/  UIADD3.X UR5, UPT, UPT, URZ, UR5, URZ, UP0, !UPT ;  /* 0x00000005ff057290 */ /* 0x000fce00087fe4ff */
[----:B------:R3:W-:Y:S02]  /*0300*/  UTMACCTL.PF [UR6] ;  /* 0x00000000060079b9 */ /* 0x0007e40008040000 */
[----:B------:R3:W-:Y:S02]  /*0310*/  UTMACCTL.PF [UR4] ;  /* 0x00000000040079b9 */ /* 0x0007e40008040000 */
[----:B---3--:R-:W-:Y:S01]  /*0320*/  NOP ;  /* 0x0000000000007918 */ /* 0x008fe20000000000 */
.L_x_5:
[----:B------:R-:W-:Y:S05]  /*0330*/  BSYNC.RECONVERGENT B0 ;  /* 0x0000000000007941 */ /* 0x000fea0003800200 */
.L_x_4:
[----:B------:R-:W-:Y:S04]  /*0340*/  BSSY.RECONVERGENT B0, `(.L_x_6) ;  /* 0x000000a000007945 */ /* 0x000fe80003800200 */
        /* <DEDUP_REMOVED lines=9> */
.L_x_7:
[----:B------:R-:W-:Y:S05]  /*03e0*/  BSYNC.RECONVERGENT B0 ;  /* 0x0000000000007941 */ /* 0x000fea0003800200 */
.L_x_6:
[----:B------:R-:W3:Y:S01]  /*03f0*/  LDCU.64 UR4, c[0x0][0x888] ;  /* 0x00011100ff0477ac */ /* 0x000ee20008000a00 */
[----:B------:R-:W-:Y:S02]  /*0400*/  UISETP.EQ.U32.AND UP2, UPT, UR8, URZ, UPT ;  /* 0x000000ff0800728c */ /* 0x000fe4000bf42070 */
[----:B------:R-:W-:Y:S02]  /*0410*/  UPLOP3.LUT UP3, UPT, UPT, UPT, UPT, 0x80, 0x8 ;  /* 0x000000000008789c */ /* 0x000fe40003f6f070 */
[----:B---3--:R-:W-:-:S04]  /*0420*/  UISETP.NE.U32.AND UP0, UPT, UR4, URZ, UPT ;  /* 0x000000ff0400728c */ /* 0x008fc8000bf05070 */
[----:B------:R-:W-:-:S04]  /*0430*/  UISETP.NE.AND.EX UP1, UPT, UR5, URZ, UPT, UP0 ;  /* 0x000000ff0500728c */ /* 0x000fc8000bf25300 */
[----:B------:R-:W-:-:S04]  /*0440*/  UISETP.EQ.OR.EX UP4, UPT, UR9, URZ, !UP1, UP2 ;  /* 0x000000ff0900728c */ /* 0x000fc8000cf82720 */
[----:B------:R-:W-:-:S06]  /*0450*/  UP2UR UR4, UPR, URZ, 0x10 ;  /* 0x00000010ff047883 */ /* 0x000fcc0008000000 */
[----:B------:R-:W-:Y:S01]  /*0460*/  MOV R65, UR4 ;  /* 0x0000000400417c02 */ /* 0x000fe20008000f00 */
[----:B------:R-:W-:Y:S06]  /*0470*/  BRA.U !UP4, `(.L_x_8) ;  /* 0x000000010c207547 */ /* 0x000fec000b800000 */
[----:B------:R-:W-:Y:S01]  /*0480*/  UISETP.NE.U32.AND UP2, UPT, UR8, URZ, UPT ;  /* 0x000000ff0800728c */ /* 0x000fe2000bf45070 */
[----:B-----5:R-:W-:Y:S01]  /*0490*/  FSETP.NEU.AND P0, PT, R27, RZ, PT ;  /* 0x000000ff1b00720b */ /* 0x020fe20003f0d000 */
[----:B------:R-:W-:Y:S02]  /*04a0*/  USEL UR4, URZ, 0xffffffff, UP1 ;  /* 0xffffffffff047887 */ /* 0x000fe40008800000 */
[----:B------:R-:W-:-:S10]  /*04b0*/  UISETP.NE.AND.EX UP2, UPT, UR9, URZ, UPT, UP2 ;  /* 0x000000ff0900728c */ /* 0x000fd4000bf45320 */
[----:B------:R-:W-:Y:S01]  /*04c0*/  VOTEU.ANY UP0, P0 ;  /* 0x0000000000ff7886 */ /* 0x000fe20000000100 */
[----:B------:R-:W-:-:S04]  /*04d0*/  @!UP2 USEL UR4, URZ, 0xffffffff, UP0 ;  /* 0xffffffffff04a887 */ /* 0x000fc80008000000 */
[----:B------:R-:W-:-:S04]  /*04e0*/  ULOP3.LUT UR4, UR4, 0x1, URZ, 0xc0, !UPT ;  /* 0x0000000104047892 */ /* 0x000fc8000f8ec0ff */
[----:B------:R-:W-:-:S11]  /*04f0*/  UISETP.NE.U32.AND UP3, UPT, UR4, 0x1, UPT ;  /* 0x000000010400788c */ /* 0x000fd6000bf65070 */
.L_x_8:
[----:B-1----:R-:W1:Y:S01]  /*0500*/  SHFL.IDX PT, R2, R62, RZ, 0x1f ;  /* 0x00001fff3e027589 */ /* 0x002e6200000e0000 */
[----:B------:R-:W-:-:S04]  /*0510*/  UISETP.NE.AND UP0, UPT, UR18, 0x2, UPT ;  /* 0x000000021200788c */ /* 0x000fc8000bf05270 */
[----:B------:R-:W-:Y:S01]  /*0520*/  USEL UR63, URZ, 0x1, UP0 ;  /* 0x00000001ff3f7887 */ /* 0x000fe20008000000 */
[----:B-1----:R-:W-:-:S13]  /*0530*/  ISETP.NE.AND P0, PT, R2, RZ, PT ;  /* 0x000000ff0200720c */ /* 0x002fda0003f05270 */
[----:B------:R-:W-:Y:S05]  /*0540*/  @P0 BRA `(.L_x_9) ;  /* 0x0000000000480947 */ /* 0x000fea0003800000 */
[----:B------:R-:W1:Y:S01]  /*0550*/  S2UR UR4, SR_CgaCtaId ;  /* 0x00000000000479c3 */ /* 0x000e620000008800 */
[----:B------:R-:W-:Y:S01]  /*0560*/  UMOV UR5, 0x400 ;  /* 0x0000040000057882 */ /* 0x000fe20000000000 */
[----:B------:R-:W-:Y:S01]  /*0570*/  UMOV UR6, 0x1 ;  /* 0x0000000100067882 */ /* 0x000fe20000000000 */
[----:B------:R-:W-:Y:S01]  /*0580*/  ELECT P0, URZ, PT ;  /* 0x0000000000ff782f */ /* 0x000fe20003800000 */
[----:B------:R-:W-:-:S04]  /*0590*/  UIADD3 UR6, UPT, UPT, -UR6, 0x100000, URZ ;  /* 0x0010000006067890 */ /* 0x000fc8000fffe1ff */
[----:B------:R-:W-:Y:S02]  /*05a0*/  USHF.L.U32 UR7, UR6, 0xb, URZ ;  /* 0x0000000b06077899 */ /* 0x000fe400080006ff */
[----:B------:R-:W-:Y:S02]  /*05b0*/  USHF.L.U32 UR6, UR6, 0x1, URZ ;  /* 0x0000000106067899 */ /* 0x000fe400080006ff */
[----:B-1----:R-:W-:Y:S01]  /*05c0*/  ULEA UR4, UR4, UR5, 0x18 ;  /* 0x0000000504047291 */ /* 0x002fe2000f8ec0ff */
[----:B------:R-:W1:Y:S11]  /*05d0*/  FENCE.VIEW.ASYNC.S ;  /* 0x00000000000073c6 */ /* 0x000e760000000000 */
[----:B-1----:R1:W3:Y:S01]  /*05e0*/  SYNCS.EXCH.64 URZ, [UR4], UR6 ;  /* 0x0000000604ff75b2 */ /* 0x0022e20008000100 */
[----:B------:R1:W4:Y:S01]  /*05f0*/  SYNCS.EXCH.64 URZ, [UR4+0x20], UR6 ;  /* 0x0000200604ff75b2 */ /* 0x0003220008000100 */
[----:B------:R1:W1:Y:S01]  /*0600*/  SYNCS.EXCH.64 URZ, [UR4+0x8], UR6 ;  /* 0x0000080604ff75b2 */ /* 0x0002620008000100 */
[----:B------:R1:W1:Y:S01]  /*0610*/  SYNCS.EXCH.64 URZ, [UR4+0x28], UR6 ;  /* 0x0000280604ff75b2 */ /* 0x0002620008000100 */
[----:B------:R1:W1:Y:S01]  /*0620*/  SYNCS.EXCH.64 URZ, [UR4+0x10], UR6 ;  /* 0x0000100604ff75b2 */ /* 0x0002620008000100 */
[----:B------:R1:W1:Y:S01]  /*0630*/  SYNCS.EXCH.64 URZ, [UR4+0x30], UR6 ;  /* 0x0000300604ff75b2 */ /* 0x0002620008000100 */
[----:B------:R1:W1:Y:S01]  /*0640*/  SYNCS.EXCH.64 URZ, [UR4+0x18], UR6 ;  /* 0x0000180604ff75b2 */ /* 0x0002620008000100 */
[----:B------:R1:W1:Y:S01]  /*0650*/  SYNCS.EXCH.64 URZ, [UR4+0x38], UR6 ;  /* 0x0000380604ff75b2 */ /* 0x0002620008000100 */
[----:B------:R-:W-:Y:S01]  /*0660*/  NOP ;  /* 0x0000000000007918 */ /* 0x000fe20000000000 */
.L_x_9:
[----:B------:R-:W2:Y:S01]  /*0670*/  SHFL.IDX PT, R2, R62, RZ, 0x1f ;  /* 0x00001fff3e027589 */ /* 0x000ea200000e0000 */
[----:B------:R-:W-:Y:S01]  /*0680*/  NOP ;  /* 0x0000000000007918 */ /* 0x000fe20000000000 */
[----:B--2---:R-:W-:-:S13]  /*0690*/  ISETP.NE.AND P0, PT, R2, 0x1, PT ;  /* 0x000000010200780c */ /* 0x004fda0003f05270 */
[----:B------:R-:W-:Y:S05]  /*06a0*/  @P0 BRA `(.L_x_10) ;  /* 0x0000000000580947 */ /* 0x000fea0003800000 */
[----:B-1----:R-:W1:Y:S01]  /*06b0*/  S2UR UR4, SR_CgaCtaId ;  /* 0x00000000000479c3 */ /* 0x002e620000008800 */
[----:B------:R-:W-:Y:S01]  /*06c0*/  UMOV UR5, 0x400 ;  /* 0x0000040000057882 */ /* 0x000fe20000000000 */
[----:B------:R-:W-:Y:S01]  /*06d0*/  UMOV UR8, 0x20 ;  /* 0x0000002000087882 */ /* 0x000fe20000000000 */
[----:B------:R-:W-:Y:S01]  /*06e0*/  UMOV UR6, 0x80 ;  /* 0x0000008000067882 */ /* 0x000fe20000000000 */
[----:B------:R-:W-:-:S04]  /*06f0*/  UIADD3 UR8, UPT, UPT, -UR8, 0x100000, URZ ;  /* 0x0010000008087890 */ /* 0x000fc8000fffe1ff */
[----:B------:R-:W-:Y:S02]  /*0700*/  USHF.L.U32 UR9, UR8, 0xb, URZ ;  /* 0x0000000b08097899 */ /* 0x000fe400080006ff */
[----:B------:R-:W-:Y:S02]  /*0710*/  USHF.L.U32 UR8, UR8, 0x1, URZ ;  /* 0x0000000108087899 */ /* 0x000fe400080006ff */
[----:B------:R-:W-:-:S04]  /*0720*/  UIADD3 UR6, UPT, UPT, -UR6, 0x100000, URZ ;  /* 0x0010000006067890 */ /* 0x000fc8000fffe1ff */
[----:B------:R-:W-:Y:S02]  /*0730*/  USHF.L.U32 UR7, UR6, 0xb, URZ ;  /* 0x0000000b06077899 */ /* 0x000fe400080006ff */
[----:B------:R-:W-:Y:S01]  /*0740*/  USHF.L.U32 UR6, UR6, 0x1, URZ ;  /* 0x0000000106067899 */ /* 0x000fe200080006ff */
[----:B------:R-:W-:Y:S01]  /*0750*/  ELECT P0, URZ, PT ;  /* 0x0000000000ff782f */ /* 0x000fe20003800000 */
[----:B-1----:R-:W-:Y:S01]  /*0760*/  ULEA UR4, UR4, UR5, 0x18 ;  /* 0x0000000504047291 */ /* 0x002fe2000f8ec0ff */
[----:B------:R-:W1:Y:S11]  /*0770*/  FENCE.VIEW.ASYNC.S ;  /* 0x00000000000073c6 */ /* 0x000e760000000000 */
[----:B-1----:R2:W1:Y:S01]  /*0780*/  SYNCS.EXCH.64 URZ, [UR4+0x40], UR8 ;  /* 0x0000400804ff75b2 */ /* 0x0024620008000100 */
[----:B------:R2:W1:Y:S01]  /*0790*/  SYNCS.EXCH.64 URZ, [UR4+0x60], UR6 ;  /* 0x0000600604ff75b2 */ /* 0x0004620008000100 */
[----:B------:R2:W1:Y:S01]  /*07a0*/  SYNCS.EXCH.64 URZ, [UR4+0x48], UR8 ;  /* 0x0000480804ff75b2 */ /* 0x0004620008000100 */
[----:B------:R2:W1:Y:S01]  /*07b0*/  SYNCS.EXCH.64 URZ, [UR4+0x68], UR6 ;  /* 0x0000680604ff75b2 */ /* 0x0004620008000100 */
[----:B------:R2:W1:Y:S01]  /*07c0*/  SYNCS.EXCH.64 URZ, [UR4+0x50], UR8 ;  /* 0x0000500804ff75b2 */ /* 0x0004620008000100 */
[----:B------:R2:W1:Y:S01]  /*07d0*/  SYNCS.EXCH.64 URZ, [UR4+0x70], UR6 ;  /* 0x0000700604ff75b2 */ /* 0x0004620008000100 */
[----:B------:R2:W1:Y:S01]  /*07e0*/  SYNCS.EXCH.64 URZ, [UR4+0x58], UR8 ;  /* 0x0000580804ff75b2 */ /* 0x0004620008000100 */
[----:B------:R2:W1:Y:S02]  /*07f0*/  SYNCS.EXCH.64 URZ, [UR4+0x78], UR6 ;  /* 0x0000780604ff75b2 */ /* 0x0004640008000100 */
[----:B--2---:R-:W-:Y:S01]  /*0800*/  NOP ;  /* 0x0000000000007918 */ /* 0x004fe20000000000 */
.L_x_10:
[----:B------:R-:W2:Y:S01]  /*0810*/  SHFL.IDX PT, R2, R62, RZ, 0x1f ;  /* 0x00001fff3e027589 */ /* 0x000ea200000e0000 */
[----:B------:R-:W-:Y:S01]  /*0820*/  NOP ;  /* 0x0000000000007918 */ /* 0x000fe20000000000 */
[----:B--2---:R-:W-:-:S13]  /*0830*/  ISETP.NE.AND P0, PT, R2, 0x3, PT ;  /* 0x000000030200780c */ /* 0x004fda0003f05270 */
[----:B------:R-:W-:Y:S05]  /*0840*/  @P0 BRA `(.L_x_11) ;  /* 0x0000000000300947 */ /* 0x000fea0003800000 */
[----:B-1----:R-:W1:Y:S01]  /*0850*/  S2UR UR4, SR_CgaCtaId ;  /* 0x00000000000479c3 */ /* 0x002e620000008800 */
[----:B------:R-:W-:Y:S01]  /*0860*/  UMOV UR6, 0x400 ;  /* 0x0000040000067882 */ /* 0x000fe20000000000 */
[----:B------:R-:W-:Y:S01]  /*0870*/  UMOV UR5, 0x20 ;  /* 0x0000002000057882 */ /* 0x000fe20000000000 */
[----:B------:R-:W-:Y:S01]  /*0880*/  ELECT P0, URZ, PT ;  /* 0x0000000000ff782f */ /* 0x000fe20003800000 */
[----:B-1----:R-:W-:Y:S02]  /*0890*/  ULEA UR6, UR4, UR6, 0x18 ;  /* 0x0000000604067291 */ /* 0x002fe4000f8ec0ff */
[----:B------:R-:W-:-:S04]  /*08a0*/  UIADD3 UR4, UPT, UPT, -UR5, 0x100000, URZ ;  /* 0x0010000005047890 */ /* 0x000fc8000fffe1ff */
[----:B------:R-:W-:Y:S02]  /*08b0*/  USHF.L.U32 UR5, UR4, 0xb, URZ ;  /* 0x0000000b04057899 */ /* 0x000fe400080006ff */
[----:B------:R-:W-:Y:S01]  /*08c0*/  USHF.L.U32 UR4, UR4, 0x1, URZ ;  /* 0x0000000104047899 */ /* 0x000fe200080006ff */
[----:B------:R-:W1:Y:S11]  /*08d0*/  FENCE.VIEW.ASYNC.S ;  /* 0x00000000000073c6 */ /* 0x000e760000000000 */
[----:B-1----:R2:W1:Y:S01]  /*08e0*/  SYNCS.EXCH.64 URZ, [UR6+0x80], UR4 ;  /* 0x0000800406ff75b2 */ /* 0x0024620008000100 */
[----:B------:R2:W1:Y:S02]  /*08f0*/  SYNCS.EXCH.64 URZ, [UR6+0x88], UR4 ;  /* 0x0000880406ff75b2 */ /* 0x0004640008000100 */
[----:B--2---:R-:W-:Y:S01]  /*0900*/  NOP ;  /* 0x0000000000007918 */ /* 0x004fe20000000000 */
.L_x_11:
[----:B------:R-:W2:Y:S01]  /*0910*/  SHFL.IDX PT, R2, R62, RZ, 0x1f ;  /* 0x00001fff3e027589 */ /* 0x000ea200000e0000 */
[----:B------:R-:W-:Y:S01]  /*0920*/  NOP ;  /* 0x0000000000007918 */ /* 0x000fe20000000000 */
[----:B--2---:R-:W-:-:S13]  /*0930*/  ISETP.NE.AND P0, PT, R2, 0x4, PT ;  /* 0x000000040200780c */ /* 0x004fda0003f05270 */
[----:B------:R-:W-:Y:S05]  /*0940*/  @P0 BRA `(.L_x_12) ;  /* 0x0000000000440947 */ /* 0x000fea0003800000 */
[----:B-1----:R-:W1:Y:S01]  /*0950*/  S2UR UR6, SR_CgaCtaId ;  /* 0x00000000000679c3 */ /* 0x002e620000008800 */
[----:B------:R-:W-:Y:S01]  /*0960*/  UMOV UR4, 0x100 ;  /* 0x0000010000047882 */ /* 0x000fe20000000000 */
[----:B------:R-:W-:Y:S01]  /*0970*/  UMOV UR5, 0x400 ;  /* 0x0000040000057882 */ /* 0x000fe20000000000 */
[----:B------:R-:W-:Y:S01]  /*0980*/  USEL UR4, UR4, 0xe0, UP3 ;  /* 0x000000e004047887 */ /* 0x000fe20009800000 */
[----:B------:R-:W-:Y:S01]  /*0990*/  UMOV UR8, 0x1 ;  /* 0x0000000100087882 */ /* 0x000fe20000000000 */
[----:B------:R-:W-:Y:S01]  /*09a0*/  ELECT P0, URZ, PT ;  /* 0x0000000000ff782f */ /* 0x000fe20003800000 */
[----:B------:R-:W-:-:S04]  /*09b0*/  UIADD3 UR8, UPT, UPT, -UR8, 0x100000, URZ ;  /* 0x0010000008087890 */ /* 0x000fc8000fffe1ff */
[----:B------:R-:W-:Y:S02]  /*09c0*/  USHF.L.U32 UR9, UR8, 0xb, URZ ;  /* 0x0000000b08097899 */ /* 0x000fe400080006ff */
[----:B------:R-:W-:Y:S02]  /*09d0*/  USHF.L.U32 UR8, UR8, 0x1, URZ ;  /* 0x0000000108087899 */ /* 0x000fe400080006ff */
[----:B-1----:R-:W-:Y:S02]  /*09e0*/  ULEA UR6, UR6, UR5, 0x18 ;  /* 0x0000000506067291 */ /* 0x002fe4000f8ec0ff */
[----:B------:R-:W-:-:S04]  /*09f0*/  UIADD3 UR4, UPT, UPT, -UR4, 0x100000, URZ ;  /* 0x0010000004047890 */ /* 0x000fc8000fffe1ff */
[----:B------:R-:W-:Y:S02]  /*0a00*/  USHF.L.U32 UR5, UR4, 0xb, URZ ;  /* 0x0000000b04057899 */ /* 0x000fe400080006ff */
[----:B------:R-:W-:Y:S01]  /*0a10*/  USHF.L.U32 UR4, UR4, 0x1, URZ ;  /* 0x0000000104047899 */ /* 0x000fe200080006ff */
[----:B------:R-:W1:Y:S03]  /*0a20*/  FENCE.VIEW.ASYNC.S ;  /* 0x00000000000073c6 */ /* 0x000e660000000000 */
[----:B-1----:R2:W1:Y:S08]  /*0a30*/  SYNCS.EXCH.64 URZ, [UR6+0x90], UR8 ;  /* 0x0000900806ff75b2 */ /* 0x0024700008000100 */
[----:B------:R2:W1:Y:S02]  /*0a40*/  SYNCS.EXCH.64 URZ, [UR6+0x98], UR4 ;  /* 0x0000980406ff75b2 */ /* 0x0004640008000100 */
[----:B--2---:R-:W-:Y:S01]  /*0a50*/  NOP ;  /* 0x0000000000007918 */ /* 0x004fe20000000000 */
.L_x_12:
[----:B------:R-:W2:Y:S01]  /*0a60*/  SHFL.IDX PT, R2, R62, RZ, 0x1f ;  /* 0x00001fff3e027589 */ /* 0x000ea200000e0000 */
[----:B------:R-:W1:Y:S01]  /*0a70*/  S2UR UR24, SR_CTAID.X ;  /* 0x00000000001879c3 */ /* 0x000e620000002500 */
[----:B------:R-:W-:-:S07]  /*0a80*/  NOP ;  /* 0x0000000000007918 */ /* 0x000fce0000000000 */
[----:B------:R-:W1:Y:S01]  /*0a90*/  S2UR UR20, SR_CTAID.Y ;  /* 0x00000000001479c3 */ /* 0x000e620000002600 */
[----:B--2---:R-:W-:-:S13]  /*0aa0*/  ISETP.NE.AND P0, PT, R2, 0x5, PT ;  /* 0x000000050200780c */ /* 0x004fda0003f05270 */
[----:B-1----:R-:W-:Y:S05]  /*0ab0*/  @P0 BRA `(.L_x_13) ;  /* 0x0000000000480947 */ /* 0x002fea0003800000 */
[----:B------:R-:W1:Y:S01]  /*0ac0*/  S2UR UR4, SR_CgaCtaId ;  /* 0x00000000000479c3 */ /* 0x000e620000008800 */
        /* <DEDUP_REMOVED lines=12> */
[----:B-1----:R1:W2:Y:S01]  /*0b90*/  SYNCS.EXCH.64 URZ, [UR4+0xa0], UR8 ;  /* 0x0000a00804ff75b2 */ /* 0x0022a20008000100 */
[----:B------:R1:W1:Y:S01]  /*0ba0*/  SYNCS.EXCH.64 URZ, [UR4+0xb0], UR6 ;  /* 0x0000b00604ff75b2 */ /* 0x0002620008000100 */
[----:B------:R1:W1:Y:S01]  /*0bb0*/  SYNCS.EXCH.64 URZ, [UR4+0xa8], UR8 ;  /* 0x0000a80804ff75b2 */ /* 0x0002620008000100 */
[----:B------:R1:W1:Y:S01]  /*0bc0*/  SYNCS.EXCH.64 URZ, [UR4+0xb8], UR6 ;  /* 0x0000b80604ff75b2 */ /* 0x0002620008000100 */
[----:B------:R-:W-:Y:S01]  /*0bd0*/  NOP ;  /* 0x0000000000007918 */ /* 0x000fe20000000000 */
.L_x_13:
[----:B------:R-:W-:-:S05]  /*0be0*/  CS2R.32 R54, SR_CgaSize ;  /* 0x0000000000367805 */ /* 0x000fca0000008a00 */
[----:B------:R-:W-:-:S05]  /*0bf0*/  IMAD R54, R54, -0xa0, RZ ;  /* 0xffffff6036367824 */ /* 0x000fca00078e02ff */
[----:B------:R-:W-:-:S14]  /*0c00*/  R2UR UR5, R54 ;  /* 0x00000000360572ca */ /* 0x000fdc00000e0000 */
[----:B------:R-:W3:Y:S01]  /*0c10*/  LDCU UR5, c[0x0][UR5+0x2b0] ;  /* 0x00005600050577ac */ /* 0x000ee20008000800 */
[----:B------:R-:W-:Y:S02]  /*0c20*/  I2FP.F32.U32 R54, UR24 ;  /* 0x0000001800367c45 */ /* 0x000fe40008201000 */
[----:B------:R-:W-:-:S05]  /*0c30*/  CS2R.32 R3, SR_CgaSize ;  /* 0x0000000000037805 */ /* 0x000fca0000008a00 */
[----:B------:R-:W-:-:S06]  /*0c40*/  IMAD R3, R3, -0xa0, RZ ;  /* 0xffffff6003037824 */ /* 0x000fcc00078e02ff */
[----:B------:R-:W4:Y:S01]  /*0c50*/  LDC R3, c[0x0][R3+0x2a0] ;  /* 0x0000a80003037b82 */ /* 0x000f220000000800 */
[----:B------:R-:W-:Y:S02]  /*0c60*/  I2FP.F32.U32 R53, UR20 ;  /* 0x0000001400357c45 */ /* 0x000fe40008201000 */
[----:B------:R-:W-:-:S05]  /*0c70*/  CS2R.32 R2, SR_CgaSize ;  /* 0x0000000000027805 */ /* 0x000fca0000008a00 */
[----:B------:R-:W-:-:S05]  /*0c80*/  IMAD R2, R2, -0xa0, RZ ;  /* 0xffffff6002027824 */ /* 0x000fca00078e02ff */
[----:B-1----:R-:W-:-:S14]  /*0c90*/  R2UR UR4, R2 ;  /* 0x00000000020472ca */ /* 0x002fdc00000e0000 */
[----:B------:R-:W1:Y:S01]  /*0ca0*/  LDCU UR4, c[0x0][UR4+0x2b4] ;  /* 0x00005680040477ac */ /* 0x000e620008000800 */
[----:B------:R-:W-:Y:S01]  /*0cb0*/  NOP ;  /* 0x0000000000007918 */ /* 0x000fe20000000000 */
[----:B------:R-:W2:Y:S01]  /*0cc0*/  LDCU UR19, c[0x0][0xb24] ;  /* 0x00016480ff1377ac */ /* 0x000ea20008000800 */
[----:B------:R-:W-:-:S05]  /*0cd0*/  CS2R.32 R2, SR_CgaSize ;  /* 0x0000000000027805 */ /* 0x000fca0000008a00 */
[----:B------:R-:W-:-:S06]  /*0ce0*/  IMAD R2, R2, -0xa0, RZ ;  /* 0xffffff6002027824 */ /* 0x000fcc00078e02ff */
[----:B------:R-:W4:Y:S01]  /*0cf0*/  LDC R2, c[0x0][R2+0x2a4] ;  /* 0x0000a90002027b82 */ /* 0x000f220000000800 */
[----:B---3--:R-:W-:-:S07]  /*0d00*/  FMUL R54, R54, UR5 ;  /* 0x0000000536367c20 */ /* 0x008fce0008400000 */
[----:B------:R-:W3:Y:S01]  /*0d10*/  S2UR UR49, SR_CTAID.Z ;  /* 0x00000000003179c3 */ /* 0x000ee20000002700 */
[----:B-1----:R-:W-:Y:S01]  /*0d20*/  FMUL R53, R53, UR4 ;  /* 0x0000000435357c20 */ /* 0x002fe20008400000 */
[----:B------:R-:W1:Y:S01]  /*0d30*/  F2I.U32.TRUNC.NTZ R54, R54 ;  /* 0x0000003600367305 */ /* 0x000e62000020f000 */
[----:B--2---:R-:W-:-:S07]  /*0d40*/  UISETP.GE.AND UP0, UPT, UR19, 0x1, UPT ;  /* 0x000000011300788c */ /* 0x004fce000bf06270 */
[----:B------:R-:W2:Y:S01]  /*0d50*/  F2I.U32.TRUNC.NTZ R53, R53 ;  /* 0x0000003500357305 */ /* 0x000ea2000020f000 */
[----:B-1----:R-:W-:-:S05]  /*0d60*/  IADD3 R54, PT, PT, -R54, RZ, RZ ;  /* 0x000000ff36367210 */ /* 0x002fca0007ffe1ff */
[----:B----4-:R-:W-:Y:S01]  /*0d70*/  IMAD R54, R3, R54, UR24 ;  /* 0x0000001803367e24 */ /* 0x010fe2000f8e0236 */
[----:B--2---:R-:W-:-:S05]  /*0d80*/  IADD3 R53, PT, PT, -R53, RZ, RZ ;  /* 0x000000ff35357210 */ /* 0x004fca0007ffe1ff */
[----:B------:R-:W-:Y:S01]  /*0d90*/  IMAD R53, R2, R53, UR20 ;  /* 0x0000001402357e24 */ /* 0x000fe2000f8e0235 */
[----:B------:R-:W-:Y:S06]  /*0da0*/  BAR.SYNC.DEFER_BLOCKING 0x0 ;  /* 0x0000000000007b1d */ /* 0x000fec0000010000 */
[----:B---3--:R-:W-:Y:S05]  /*0db0*/  BRA.U !UP0, `(.L_x_14) ;  /* 0x0000000108d47547 */ /* 0x008fea000b800000 */
[----:B------:R-:W1:Y:S01]  /*0dc0*/  LDCU.128 UR28, c[0x0][0xb10] ;  /* 0x00016200ff1c77ac */ /* 0x000e620008000c00 */
[----:B------:R-:W2:Y:S01]  /*0dd0*/  LDCU UR6, c[0x0][0x370] ;  /* 0x00006e00ff0677ac */ /* 0x000ea20008000800 */
[----:B------:R-:W3:Y:S01]  /*0de0*/  LDCU UR4, c[0x0][0x374] ;  /* 0x00006e80ff0477ac */ /* 0x000ee20008000800 */
[----:B------:R-:W4:Y:S01]  /*0df0*/  LDCU UR21, c[0x0][0xb0c] ;  /* 0x00016180ff1577ac */ /* 0x000f220008000800 */
[----:B------:R-:W4:Y:S01]  /*0e00*/  LDCU UR5, c[0x0][0xb20] ;  /* 0x00016400ff0577ac */ /* 0x000f220008000800 */
[----:B------:R-:W4:Y:S01]  /*0e10*/  LDCU.64 UR16, c[0x0][0xb28] ;  /* 0x00016500ff1077ac */ /* 0x000f220008000a00 */
[----:B-1----:R-:W-:Y:S02]  /*0e20*/  UISETP.NE.AND UP0, UPT, UR30, 0x1, UPT ;  /* 0x000000011e00788c */ /* 0x002fe4000bf05270 */
[----:B---3--:R-:W-:Y:S02]  /*0e30*/  UIMAD.WIDE.U32 UR8, UR4, UR31, URZ ;  /* 0x0000001f040872a5 */ /* 0x008fe4000f8e00ff */
[----:B--2---:R-:W-:-:S02]  /*0e40*/  UIMAD.WIDE.U32 UR10, UR6, UR28, URZ ;  /* 0x0000001c060a72a5 */ /* 0x004fc4000f8e00ff */
[----:B----4-:R-:W-:Y:S02]  /*0e50*/  UISETP.NE.AND UP2, UPT, UR21, 0x1, UPT ;  /* 0x000000011500788c */ /* 0x010fe4000bf45270 */
[----:B------:R-:W-:Y:S01]  /*0e60*/  UISETP.NE.AND UP4, UPT, UR19, 0x1, UPT ;  /* 0x000000011300788c */ /* 0x000fe2000bf85270 */
[----:B------:R-:W-:Y:S02]  /*0e70*/  UMOV UR8, UR9 ;  /* 0x0000000900087c82 */ /* 0x000fe40008000000 */
[----:B------:R-:W-:Y:S01]  /*0e80*/  UMOV UR10, UR11 ;  /* 0x0000000b000a7c82 */ /* 0x000fe20008000000 */
[----:B------:R-:W-:Y:S02]  /*0e90*/  @UP0 USHF.R.U32.HI UR4, URZ, UR5, UR8 ;  /* 0x00000005ff040299 */ /* 0x000fe40008011608 */
[----:B------:R-:W-:Y:S02]  /*0ea0*/  UIMAD.WIDE.U32 UR12, UR20, UR31, URZ ;  /* 0x0000001f140c72a5 */ /* 0x000fe4000f8e00ff */
[----:B------:R-:W-:-:S02]  /*0eb0*/  UIMAD.WIDE.U32 UR8, UR4, UR16, URZ ;  /* 0x00000010040872a5 */ /* 0x000fc4000f8e00ff */
[----:B------:R-:W-:Y:S02]  /*0ec0*/  @UP2 USHF.R.U32.HI UR6, URZ, UR29, UR10 ;  /* 0x0000001dff062299 */ /* 0x000fe4000801160a */
[----:B------:R-:W-:Y:S02]  /*0ed0*/  UIMAD.WIDE.U32 UR14, UR24, UR28, URZ ;  /* 0x0000001c180e72a5 */ /* 0x000fe4000f8e00ff */
[----:B------:R-:W-:Y:S01]  /*0ee0*/  UIMAD.WIDE.U32 UR10, UR6, UR16, URZ ;  /* 0x00000010060a72a5 */ /* 0x000fe2000f8e00ff */
[----:B------:R-:W-:Y:S01]  /*0ef0*/  UMOV UR12, UR13 ;  /* 0x0000000d000c7c82 */ /* 0x000fe20008000000 */
[----:B------:R-:W-:Y:S01]  /*0f00*/  UMOV UR8, UR9 ;  /* 0x0000000900087c82 */ /* 0x000fe20008000000 */
[----:B------:R-:W-:Y:S02]  /*0f10*/  USHF.R.U32.HI UR12, URZ, UR5, UR12 ;  /* 0x00000005ff0c7299 */ /* 0x000fe4000801160c */
[----:B------:R-:W-:Y:S01]  /*0f20*/  @UP4 USHF.R.U32.HI UR4, URZ, UR17, UR8 ;  /* 0x00000011ff044299 */ /* 0x000fe20008011608 */
[----:B------:R-:W-:Y:S01]  /*0f30*/  UMOV UR14, UR15 ;  /* 0x0000000f000e7c82 */ /* 0x000fe20008000000 */
[----:B------:R-:W-:Y:S01]  /*0f40*/  UMOV UR10, UR11 ;  /* 0x0000000b000a7c82 */ /* 0x000fe20008000000 */
[----:B------:R-:W-:-:S02]  /*0f50*/  USHF.R.U32.HI UR14, URZ, UR29, UR14 ;  /* 0x0000001dff0e7299 */ /* 0x000fc4000801160e */
[----:B------:R-:W-:Y:S02]  /*0f60*/  USEL UR5, UR20, UR12, !UP0 ;  /* 0x0000000c14057287 */ /* 0x000fe4000c000000 */
[----:B------:R-:W-:Y:S02]  /*0f70*/  @UP4 USHF.R.U32.HI UR6, URZ, UR17, UR10 ;  /* 0x00000011ff064299 */ /* 0x000fe4000801160a */
[----:B------:R-:W-:Y:S02]  /*0f80*/  UIMAD UR7, UR4, UR19, URZ ;  /* 0x00000013040772a4 */ /* 0x000fe4000f8e02ff */
[----:B------:R-:W-:Y:S02]  /*0f90*/  USEL UR4, UR24, UR14, !UP2 ;  /* 0x0000000e18047287 */ /* 0x000fe4000d000000 */
[----:B------:R-:W-:Y:S02]  /*0fa0*/  UIMAD UR10, UR6, UR19, URZ ;  /* 0x00000013060a72a4 */ /* 0x000fe4000f8e02ff */
[----:B------:R-:W-:-:S02]  /*0fb0*/  UISETP.GE.AND UP0, UPT, UR5, UR7, UPT ;  /* 0x000000070500728c */ /* 0x000fc4000bf06270 */
[----:B------:R-:W-:Y:S02]  /*0fc0*/  UIMAD.WIDE.U32 UR8, UR5, UR16, URZ ;  /* 0x00000010050872a5 */ /* 0x000fe4000f8e00ff */
[----:B------:R-:W-:Y:S02]  /*0fd0*/  UISETP.GE.OR UP0, UPT, UR4, UR10, UP0 ;  /* 0x0000000a0400728c */ /* 0x000fe40008706670 */
[----:B------:R-:W-:Y:S02]  /*0fe0*/  UIMAD.WIDE.U32 UR10, UR4, UR16, URZ ;  /* 0x00000010040a72a5 */ /* 0x000fe4000f8e00ff */
[----:B------:R-:W-:Y:S01]  /*0ff0*/  UIADD3 UR10, UPT, UPT, -UR4, URZ, URZ ;  /* 0x000000ff040a7290 */ /* 0x000fe2000fffe1ff */
[----:B------:R-:W-:Y:S01]  /*1000*/  UMOV UR8, UR9 ;  /* 0x0000000900087c82 */ /* 0x000fe20008000000 */
[----:B------:R-:W-:Y:S02]  /*1010*/  UIADD3 UR9, UPT, UPT, -UR5, URZ, URZ ;  /* 0x000000ff05097290 */ /* 0x000fe4000fffe1ff */
[----:B------:R-:W-:-:S03]  /*1020*/  USHF.R.U32.HI UR8, URZ, UR17, UR8 ;  /* 0x00000011ff087299 */ /* 0x000fc60008011608 */
[----:B------:R-:W-:Y:S01]  /*1030*/  @!UP0 UMOV UR7, UR11 ;  /* 0x0000000b00078c82 */ /* 0x000fe20008000000 */
[----:B------:R-:W-:Y:S02]  /*1040*/  UIMAD UR20, UR30, UR9, UR20 ;  /* 0x000000091e1472a4 */ /* 0x000fe4000f8e0214 */
[----:B------:R-:W-:Y:S02]  /*1050*/  USEL UR8, UR5, UR8, !UP4 ;  /* 0x0000000805087287 */ /* 0x000fe4000e000000 */
[----:B------:R-:W-:Y:S02]  /*1060*/  @!UP0 USHF.R.U32.HI UR7, URZ, UR17, UR7 ;  /* 0x00000011ff078299 */ /* 0x000fe40008011607 */
[----:B------:R-:W-:Y:S02]  /*1070*/  UIADD3 UR9, UPT, UPT, -UR8, URZ, URZ ;  /* 0x000000ff08097290 */ /* 0x000fe4000fffe1ff */
[----:B------:R-:W-:Y:S02]  /*1080*/  @!UP0 USEL UR7, UR4, UR7, !UP4 ;  /* 0x0000000704078287 */ /* 0x000fe4000e000000 */
[----:B------:R-:W-:-:S02]  /*1090*/  UIMAD UR9, UR19, UR9, UR5 ;  /* 0x00000009130972a4 */ /* 0x000fc4000f8e0205 */
[----:B------:R-:W-:Y:S02]  /*10a0*/  @!UP0 UIADD3 UR8, UPT, UPT, UR8, -UR7, URZ ;  /* 0x8000000708088290 */ /* 0x000fe4000fffe0ff */
[----:B------:R-:W-:Y:S02]  /*10b0*/  @!UP0 UIMAD UR7, UR9, UR6, UR7 ;  /* 0x00000006090782a4 */ /* 0x000fe4000f8e0207 */
[----:B------:R-:W-:Y:S02]  /*10c0*/  @!UP0 UIMAD UR5, UR8, UR19, UR4 ;  /* 0x00000013080582a4 */ /* 0x000fe4000f8e0204 */
[----:B------:R-:W-:Y:S02]  /*10d0*/  UIMAD UR6, UR21, UR10, UR24 ;  /* 0x0000000a150672a4 */ /* 0x000fe4000f8e0218 */
[----:B------:R-:W-:Y:S01]  /*10e0*/  UIMAD UR20, UR5, UR30, UR20 ;  /* 0x0000001e051472a4 */ /* 0x000fe2000f8e0214 */
[----:B------:R-:W-:Y:S02]  /*10f0*/  @!UP0 UMOV UR4, UR7 ;  /* 0x0000000700048c82 */ /* 0x000fe40008000000 */
[----:B------:R-:W-:-:S12]  /*1100*/  UIMAD UR24, UR4, UR21, UR6 ;  /* 0x00000015041872a4 */ /* 0x000fd8000f8e0206 */
.L_x_14:
[----:B------:R-:W1:Y:S02]  /*1110*/  LDCU UR4, c[0x0][0xb30] ;  /* 0x00016600ff0477ac */ /* 0x000e640008000800 */
[----:B-1----:R-:W-:-:S09]  /*1120*/  UISETP.NE.AND UP0, UPT, UR4, 0x1, UPT ;  /* 0x000000010400788c */ /* 0x002fd2000bf05270 */
[----:B------:R-:W-:Y:S05]  /*1130*/  BRA.U UP0, `(.L_x_15) ;  /* 0x0000000100447547 */ /* 0x000fea000b800000 */
[----:B------:R-:W1:Y:S01]  /*1140*/  LDCU.128 UR8, c[0x0][0xb10] ;  /* 0x00016200ff0877ac */ /* 0x000e620008000c00 */
[----:B------:R-:W2:Y:S01]  /*1150*/  LDCU UR12, c[0x0][0xb0c] ;  /* 0x00016180ff0c77ac */ /* 0x000ea20008000800 */
[----:B------:R-:W3:Y:S01]  /*1160*/  LDCU UR13, c[0x0][0xb20] ;  /* 0x00016400ff0d77ac */ /* 0x000ee20008000800 */
[----:B-1----:R-:W-:Y:S02]  /*1170*/  UIMAD.WIDE.U32 UR6, UR24, UR8, URZ ;  /* 0x00000008180672a5 */ /* 0x002fe4000f8e00ff */
[----:B------:R-:W-:Y:S02]  /*1180*/  UIMAD.WIDE.U32 UR4, UR20, UR11, URZ ;  /* 0x0000000b140472a5 */ /* 0x000fe4000f8e00ff */
[----:B--2---:R-:W-:Y:S02]  /*1190*/  UISETP.NE.AND UP2, UPT, UR12, 0x1, UPT ;  /* 0x000000010c00788c */ /* 0x004fe4000bf45270 */
[----:B------:R-:W-:Y:S01]  /*11a0*/  UISETP.NE.AND UP0, UPT, UR10, 0x1, UPT ;  /* 0x000000010a00788c */ /* 0x000fe2000bf05270 */
[----:B------:R-:W-:-:S02]  /*11b0*/  UMOV UR6, UR7 ;  /* 0x0000000700067c82 */ /* 0x000fc40008000000 */
[----:B------:R-:W-:Y:S01]  /*11c0*/  UMOV UR4, UR5 ;  /* 0x0000000500047c82 */ /* 0x000fe20008000000 */
[----:B------:R-:W-:Y:S02]  /*11d0*/  USHF.R.U32.HI UR6, URZ, UR9, UR6 ;  /* 0x00000009ff067299 */ /* 0x000fe40008011606 */
[----:B---3--:R-:W-:Y:S02]  /*11e0*/  USHF.R.U32.HI UR4, URZ, UR13, UR4 ;  /* 0x0000000dff047299 */ /* 0x008fe40008011604 */
[----:B------:R-:W-:Y:S02]  /*11f0*/  USEL UR5, UR24, UR6, !UP2 ;  /* 0x0000000618057287 */ /* 0x000fe4000d000000 */
[----:B------:R-:W-:-:S04]  /*1200*/  USEL UR4, UR20, UR4, !UP0 ;  /* 0x0000000414047287 */ /* 0x000fc8000c000000 */
[----:B------:R-:W-:Y:S02]  /*1210*/  UIADD3 UR6, UPT, UPT, UR5, -UR4, URZ ;  /* 0x8000000405067290 */ /* 0x000fe4000fffe0ff */
[----:B------:R-:W-:Y:S02]  /*1220*/  UIADD3 UR4, UPT, UPT, -UR5, UR4, URZ ;  /* 0x0000000405047290 */ /* 0x000fe4000fffe1ff */
[----:B------:R-:W-:Y:S02]  /*1230*/  UIMAD UR20, UR6, UR10, UR20 ;  /* 0x0000000a061472a4 */ /* 0x000fe4000f8e0214 */
[----:B------:R-:W-:-:S12]  /*1240*/  UIMAD UR24, UR4, UR12, UR24 ;  /* 0x0000000c041872a4 */ /* 0x000fd8000f8e0218 */
.L_x_15:
[----:B------:R-:W-:Y:S01]  /*1250*/  BAR.SYNC.DEFER_BLOCKING 0x0 ;  /* 0x0000000000007b1d */ /* 0x000fe20000010000 */
[----:B------:R-:W-:Y:S01]  /*1260*/  UISETP.NE.AND UP0, UPT, UR18, 0x2, UPT ;  /* 0x000000021200788c */ /* 0x000fe2000bf05270 */
[----:B------:R-:W-:Y:S02]  /*1270*/  ISETP.NE.OR P3, PT, R0, 0x2, !P3 ;  /* 0x000000020000780c */ /* 0x000fe40005f65670 */
[----:B------:R-:W-:Y:S02]  /*1280*/  LOP3.LUT R0, R59, 0x1f, RZ, 0xc0, !PT ;  /* 0x0000001f3b007812 */ /* 0x000fe400078ec0ff */
[----:B------:R-:W1:Y:S04]  /*1290*/  LDCU UR39, c[0x0][0xb24] ;  /* 0x00016480ff2777ac */ /* 0x000e680008000800 */
[----:B------:R-:W-:Y:S05]  /*12a0*/  BRA.U UP0, `(.L_x_16) ;  /* 0x0000001900f87547 */ /* 0x000fea000b800000 */
[----:B------:R-:W2:Y:S01]  /*12b0*/  LDCU UR7, c[0x0][0x390] ;  /* 0x00007200ff0777ac */ /* 0x000ea20008000800 */
[----:B------:R-:W-:Y:S01]  /*12c0*/  PLOP3.LUT P1, PT, PT, PT, UP3, 0x80, 0x8 ;  /* 0x000000000008781c */ /* 0x000fe20003f2f038 */
[----:B------:R-:W-:Y:S01]  /*12d0*/  IMAD.MOV.U32 R2, RZ, RZ, RZ ;  /* 0x000000ffff027224 */ /* 0x000fe200078e00ff */
[----:B------:R-:W-:Y:S01]  /*12e0*/  ISETP.EQ.OR P2, PT, R0, RZ, P3 ;  /* 0x000000ff0000720c */ /* 0x000fe20001f42670 */
[----:B------:R-:W3:Y:S01]  /*12f0*/  LDCU UR6, c[0x0][0x5c0] ;  /* 0x0000b800ff0677ac */ /* 0x000ee20008000800 */
[----:B------:R-:W-:Y:S01]  /*1300*/  PLOP3.LUT P1, PT, P1, PT, PT, 0x8, 0x80 ;  /* 0x000000000080781c */ /* 0x000fe20000f2e170 */
[----:B------:R-:W4:Y:S01]  /*1310*/  LDCU UR67, c[0x0][0x370] ;  /* 0x00006e00ff4377ac */ /* 0x000f220008000800 */
[----:B------:R-:W1:Y:S01]  /*1320*/  LDCU.64 UR60, c[0x0][0x348] ;  /* 0x00006900ff3c77ac */ /* 0x000e620008000a00 */
[----:B------:R-:W1:Y:S01]  /*1330*/  LDCU UR66, c[0x0][0x374] ;  /* 0x00006e80ff4277ac */ /* 0x000e620008000800 */
[----:B--2---:R-:W-:Y:S02]  /*1340*/  UIADD3 UR5, UPT, UPT, UR7, 0x3f, URZ ;  /* 0x0000003f07057890 */ /* 0x004fe4000fffe0ff */
[----:B---3--:R-:W-:-:S02]  /*1350*/  UIADD3 UR6, UPT, UPT, UR6, 0x3f, URZ ;  /* 0x0000003f06067890 */ /* 0x008fc4000fffe0ff */
[----:B------:R-:W-:Y:S02]  /*1360*/  USHF.R.S32.HI UR4, URZ, 0x1f, UR5 ;  /* 0x0000001fff047899 */ /* 0x000fe40008011405 */
[----:B------:R-:W-:Y:S02]  /*1370*/  UIADD3 UR71, UPT, UPT, UR7, 0x7e, URZ ;  /* 0x0000007e07477890 */ /* 0x000fe4000fffe0ff */
[----:B------:R-:W-:Y:S02]  /*1380*/  ULEA.HI UR4, UR4, UR5, URZ, 0x6 ;  /* 0x0000000504047291 */ /* 0x000fe4000f8f30ff */
[----:B------:R-:W-:Y:S02]  /*1390*/  UIADD3 UR5, UPT, UPT, UR7, -0x1, URZ ;  /* 0xffffffff07057890 */ /* 0x000fe4000fffe0ff */
[----:B------:R-:W-:Y:S02]  /*13a0*/  USHF.R.S32.HI UR69, URZ, 0x6, UR4 ;  /* 0x00000006ff457899 */ /* 0x000fe40008011404 */
[----:B------:R-:W-:-:S02]  /*13b0*/  UISETP.GE.U32.AND UP1, UPT, UR5, -0x7f, UPT ;  /* 0xffffff810500788c */ /* 0x000fc4000bf26070 */
[----:B------:R-:W-:Y:S02]  /*13c0*/  UISETP.LT.U32.AND UP0, UPT, UR69, 0x4, UPT ;  /* 0x000000044500788c */ /* 0x000fe4000bf01070 */
[----:B------:R-:W-:Y:S02]  /*13d0*/  USHF.R.S32.HI UR4, URZ, 0x1f, UR6 ;  /* 0x0000001fff047899 */ /* 0x000fe40008011406 */
[----:B------:R-:W-:Y:S02]  /*13e0*/  USEL UR68, UR69, 0x4, UP0 ;  /* 0x0000000445447887 */ /* 0x000fe40008000000 */
[----:B------:R-:W-:Y:S02]  /*13f0*/  ULEA.HI UR4, UR4, UR6, URZ, 0x6 ;  /* 0x0000000604047291 */ /* 0x000fe4000f8f30ff */
[----:B------:R-:W-:Y:S02]  /*1400*/  UIADD3 UR58, UPT, UPT, UR68, -0x1, URZ ;  /* 0xffffffff443a7890 */ /* 0x000fe4000fffe0ff */
[----:B------:R-:W-:-:S02]  /*1410*/  @UP1 UIADD3 UR58, UPT, UPT, UR68, URZ, URZ ;  /* 0x000000ff443a1290 */ /* 0x000fc4000fffe0ff */
[----:B------:R-:W-:Y:S02]  /*1420*/  USHF.R.S32.HI UR65, URZ, 0x6, UR4 ;  /* 0x00000006ff417899 */ /* 0x000fe40008011404 */
[----:B------:R-:W-:Y:S02]  /*1430*/  UIADD3 UR70, UPT, UPT, UR69, -UR68, URZ ;  /* 0x8000004445467290 */ /* 0x000fe4000fffe0ff */
[----:B------:R-:W-:Y:S01]  /*1440*/  UIADD3 UR58, UPT, UPT, UR58, 0x1, URZ ;  /* 0x000000013a3a7890 */ /* 0x000fe2000fffe0ff */
[----:B------:R-:W-:Y:S01]  /*1450*/  UMOV UR36, 0x1 ;  /* 0x0000000100247882 */ /* 0x000fe20000000000 */
[----:B-1--4-:R-:W-:-:S10]  /*1460*/  UMOV UR38, URZ ;  /* 0x000000ff00267c82 */ /* 0x012fd40008000000 */
.L_x_32:
[----:B------:R-:W-:Y:S01]  /*1470*/  IMAD.U32 R4, RZ, RZ, UR65 ;  /* 0x00000041ff047e24 */ /* 0x000fe2000f8e00ff */
[----:B------:R-:W1:Y:S04]  /*1480*/  LDCU UR64, c[0x0][0x5c4] ;  /* 0x0000b880ff4077ac */ /* 0x000e680008000800 */
[-C--:B------:R-:W-:Y:S01]  /*1490*/  IABS R0, R4.reuse ;  /* 0x0000000400007213 */ /* 0x080fe20000000000 */
[----:B------:R-:W-:Y:S01]  /*14a0*/  UMOV UR37, 0x400 ;  /* 0x0000040000257882 */ /* 0x000fe20000000000 */
[----:B------:R-:W-:Y:S01]  /*14b0*/  IABS R4, R4 ;  /* 0x0000000400047213 */ /* 0x000fe20000000000 */
[----:B------:R-:W-:Y:S01]  /*14c0*/  USHF.L.U32 UR34, UR24, 0x7, URZ ;  /* 0x0000000718227899 */ /* 0x000fe200080006ff */
[----:B------:R-:W-:Y:S01]  /*14d0*/  R2UR UR6, R0 ;  /* 0x00000000000672ca */ /* 0x000fe200000e0000 */
[----:B------:R-:W-:Y:S01]  /*14e0*/  UMOV UR14, URZ ;  /* 0x000000ff000e7c82 */ /* 0x000fe20008000000 */
[----:B-1----:R-:W-:-:S11]  /*14f0*/  IMAD.U32 R3, RZ, RZ, UR64 ;  /* 0x00000040ff037e24 */ /* 0x002fd6000f8e00ff */
[----:B------:R-:W1:Y:S08]  /*1500*/  I2F.RP R0, UR6 ;  /* 0x0000000600007d06 */ /* 0x000e700008209400 */
[----:B-1----:R-:W1:Y:S02]  /*1510*/  MUFU.RCP R0, R0 ;  /* 0x0000000000007308 */ /* 0x002e640000001000 */
[----:B-1----:R-:W-:-:S06]  /*1520*/  VIADD R0, R0, 0xffffffe ;  /* 0x0ffffffe00007836 */ /* 0x002fcc0000000000 */
[----:B------:R-:W1:Y:S02]  /*1530*/  F2I.FTZ.U32.TRUNC.NTZ R0, R0 ;  /* 0x0000000000007305 */ /* 0x000e64000021f000 */
[----:B-1----:R-:W-:Y:S02]  /*1540*/  R2UR UR5, R0 ;  /* 0x00000000000572ca */ /* 0x002fe400000e0000 */
[----:B------:R-:W-:Y:S01]  /*1550*/  IABS R0, R3 ;  /* 0x0000000300007213 */ /* 0x000fe20000000000 */
[----:B------:R-:W-:-:S03]  /*1560*/  IMAD.U32 R3, RZ, RZ, UR20 ;  /* 0x00000014ff037e24 */ /* 0x000fc6000f8e00ff */
[----:B------:R-:W-:Y:S01]  /*1570*/  R2UR UR8, R0 ;  /* 0x00000000000872ca */ /* 0x000fe200000e0000 */
[----:B------:R-:W-:Y:S01]  /*1580*/  IMAD.MOV R0, RZ, RZ, -R4 ;  /* 0x000000ffff007224 */ /* 0x000fe200078e0a04 */
[----:B------:R-:W-:-:S04]  /*1590*/  IABS R3, R3 ;  /* 0x0000000300037213 */ /* 0x000fc80000000000 */
[----:B------:R-:W-:Y:S01]  /*15a0*/  R2UR UR9, R3 ;  /* 0x00000000030972ca */ /* 0x000fe200000e0000 */
[----:B------:R-:W-:-:S04]  /*15b0*/  UIADD3 UR4, UPT, UPT, URZ, -UR5, URZ ;  /* 0x80000005ff047290 */ /* 0x000fc8000fffe0ff */
[----:B------:R-:W-:Y:S02]  /*15c0*/  UIMAD UR7, UR4, UR6, URZ ;  /* 0x00000006040772a4 */ /* 0x000fe4000f8e02ff */
[----:B------:R-:W1:Y:S01]  /*15d0*/  I2F.RP R3, UR8 ;  /* 0x0000000800037d06 */ /* 0x000e620008209400 */
[----:B------:R-:W-:Y:S02]  /*15e0*/  UMOV UR4, URZ ;  /* 0x000000ff00047c82 */ /* 0x000fe40008000000 */
[----:B------:R-:W-:Y:S02]  /*15f0*/  UIMAD.WIDE.U32 UR4, UR5, UR7, UR4 ;  /* 0x00000007050472a5 */ /* 0x000fe4000f8e0004 */
[----:B------:R-:W-:-:S05]  /*1600*/  R2UR UR7, R0 ;  /* 0x00000000000772ca */ /* 0x000fca00000e0000 */
[----:B------:R-:W-:Y:S02]  /*1610*/  UMOV UR4, UR5 ;  /* 0x0000000500047c82 */ /* 0x000fe40008000000 */
[----:B------:R-:W-:Y:S01]  /*1620*/  UIMAD.WIDE.U32 UR4, UR4, UR9, URZ ;  /* 0x00000009040472a5 */ /* 0x000fe2000f8e00ff */
[----:B-1----:R-:W1:Y:S06]  /*1630*/  MUFU.RCP R0, R3 ;  /* 0x0000000300007308 */ /* 0x002e6c0000001000 */
[----:B------:R-:W-:Y:S02]  /*1640*/  UMOV UR4, UR5 ;  /* 0x0000000500047c82 */ /* 0x000fe40008000000 */
[----:B------:R-:W-:Y:S01]  /*1650*/  UIMAD UR5, UR4, UR7, UR9 ;  /* 0x00000007040572a4 */ /* 0x000fe2000f8e0209 */
[----:B------:R-:W2:Y:S03]  /*1660*/  S2UR UR7, SR_CgaCtaId ;  /* 0x00000000000779c3 */ /* 0x000ea60000008800 */
[----:B------:R-:W-:Y:S01]  /*1670*/  UISETP.GT.U32.AND UP0, UPT, UR6, UR5, UPT ;  /* 0x000000050600728c */ /* 0x000fe2000bf04070 */
[----:B-1----:R-:W-:-:S02]  /*1680*/  VIADD R0, R0, 0xffffffe ;  /* 0x0ffffffe00007836 */ /* 0x002fc40000000000 */
[----:B------:R-:W-:-:S08]  /*1690*/  IMAD.U32 R3, RZ, RZ, UR36 ;  /* 0x00000024ff037e24 */ /* 0x000fd0000f8e00ff */
[----:B------:R-:W-:Y:S01]  /*16a0*/  @!UP0 UIADD3 UR5, UPT, UPT, UR5, -UR6, URZ ;  /* 0x8000000605058290 */ /* 0x000fe2000fffe0ff */
[----:B------:R-:W1:Y:S01]  /*16b0*/  F2I.FTZ.U32.TRUNC.NTZ R0, R0 ;  /* 0x0000000000007305 */ /* 0x000e62000021f000 */
[----:B------:R-:W-:Y:S01]  /*16c0*/  @!UP0 UIADD3 UR4, UPT, UPT, UR4, 0x1, URZ ;  /* 0x0000000104048890 */ /* 0x000fe2000fffe0ff */
[----:B------:R-:W-:Y:S01]  /*16d0*/  SHF.L.U32 R3, R3, 0x1f, RZ ;  /* 0x0000001f03037819 */ /* 0x000fe200000006ff */
[----:B------:R-:W-:Y:S02]  /*16e0*/  UISETP.GE.U32.AND UP1, UPT, UR5, UR6, UPT ;  /* 0x000000060500728c */ /* 0x000fe4000bf26070 */
[----:B------:R-:W-:Y:S02]  /*16f0*/  ULOP3.LUT UR5, UR20, UR65, URZ, 0x3c, !UPT ;  /* 0x0000004114057292 */ /* 0x000fe4000f8e3cff */
[----:B--2---:R-:W-:Y:S02]  /*1700*/  ULEA UR37, UR7, UR37, 0x18 ;  /* 0x0000002507257291 */ /* 0x004fe4000f8ec0ff */
[----:B------:R-:W-:-:S02]  /*1710*/  UISETP.GE.AND UP0, UPT, UR5, URZ, UPT ;  /* 0x000000ff0500728c */ /* 0x000fc4000bf06270 */
[----:B------:R-:W-:-:S03]  /*1720*/  ULEA UR7, UR38, UR37, 0x3 ;  /* 0x0000002526077291 */ /* 0x000fc6000f8e18ff */
[----:B------:R-:W-:Y:S01]  /*1730*/  @UP1 UIADD3 UR4, UPT, UPT, UR4, 0x1, URZ ;  /* 0x0000000104041890 */ /* 0x000fe2000fffe0ff */
[----:B-1----:R-:W-:Y:S01]  /*1740*/  R2UR UR5, R0 ;  /* 0x00000000000572ca */ /* 0x002fe200000e0000 */
[----:B------:R-:W-:-:S05]  /*1750*/  UISETP.NE.AND UP1, UPT, UR65, URZ, UPT ;  /* 0x000000ff4100728c */ /* 0x000fca000bf25270 */
[----:B------:R-:W-:Y:S01]  /*1760*/  UMOV UR6, UR4 ;  /* 0x0000000400067c82 */ /* 0x000fe20008000000 */
[----:B------:R1:W2:Y:S01]  /*1770*/  SYNCS.PHASECHK.TRANS64.TRYWAIT P0, [UR7+0x20], R3 ;  /* 0x00002003ff0075a7 */ /* 0x0002a20008001107 */
[----:B------:R-:W-:-:S04]  /*1780*/  @!UP0 UIADD3 UR6, UPT, UPT, -UR6, URZ, URZ ;  /* 0x000000ff06068290 */ /* 0x000fc8000fffe1ff */
[----:B------:R-:W-:Y:S02]  /*1790*/  @!UP1 ULOP3.LUT UR6, URZ, UR65, URZ, 0x33, !UPT ;  /* 0x00000041ff069292 */ /* 0x000fe4000f8e33ff */
[----:B------:R-:W-:-:S04]  /*17a0*/  UIADD3 UR4, UPT, UPT, URZ, -UR5, URZ ;  /* 0x80000005ff047290 */ /* 0x000fc8000fffe0ff */
[----:B------:R-:W-:Y:S01]  /*17b0*/  IMAD.U32 R0, RZ, RZ, UR6 ;  /* 0x00000006ff007e24 */ /* 0x000fe2000f8e00ff */
[----:B------:R-:W-:-:S03]  /*17c0*/  UIMAD UR7, UR4, UR8, URZ ;  /* 0x00000008040772a4 */ /* 0x000fc6000f8e02ff */
[----:B------:R-:W-:Y:S01]  /*17d0*/  UMOV UR4, URZ ;  /* 0x000000ff00047c82 */ /* 0x000fe20008000000 */
[----:B------:R-:W-:Y:S01]  /*17e0*/  IABS R0, R0 ;  /* 0x0000000000007213 */ /* 0x000fe20000000000 */
[----:B------:R-:W-:-:S03]  /*17f0*/  UIMAD.WIDE.U32 UR4, UR5, UR7, UR4 ;  /* 0x00000007050472a5 */ /* 0x000fc6000f8e0004 */
[----:B------:R-:W-:-:S04]  /*1800*/  R2UR UR9, R0 ;  /* 0x00000000000972ca */ /* 0x000fc800000e0000 */
[----:B------:R-:W-:-:S09]  /*1810*/  UMOV UR4, UR5 ;  /* 0x0000000500047c82 */ /* 0x000fd20008000000 */
[----:B------:R-:W-:-:S07]  /*1820*/  UIMAD.WIDE.U32 UR4, UR4, UR9, URZ ;  /* 0x00000009040472a5 */ /* 0x000fce000f8e00ff */
[----:B------:R-:W-:Y:S02]  /*1830*/  UMOV UR4, UR5 ;  /* 0x0000000500047c82 */ /* 0x000fe40008000000 */
[----:B------:R-:W-:-:S04]  /*1840*/  UIADD3 UR5, UPT, UPT, -UR4, URZ, URZ ;  /* 0x000000ff04057290 */ /* 0x000fc8000fffe1ff */
[----:B------:R-:W-:-:S04]  /*1850*/  UIMAD UR5, UR8, UR5, UR9 ;  /* 0x00000005080572a4 */ /* 0x000fc8000f8e0209 */
[----:B------:R-:W-:-:S11]  /*1860*/  UISETP.GT.U32.AND UP0, UPT, UR8, UR5, UPT ;  /* 0x000000050800728c */ /* 0x000fd6000bf04070 */
[----:B------:R-:W-:Y:S02]  /*1870*/  @!UP0 UIADD3 UR5, UPT, UPT, UR5, -UR8, URZ ;  /* 0x8000000805058290 */ /* 0x000fe4000fffe0ff */
[----:B------:R-:W-:Y:S02]  /*1880*/  @!UP0 UIADD3 UR4, UPT, UPT, UR4, 0x1, URZ ;  /* 0x0000000104048890 */ /* 0x000fe4000fffe0ff */
[----:B------:R-:W-:Y:S02]  /*1890*/  UISETP.GE.U32.AND UP1, UPT, UR5, UR8, UPT ;  /* 0x000000080500728c */ /* 0x000fe4000bf26070 */
[----:B------:R-:W-:-:S04]  /*18a0*/  ULOP3.LUT UR5, UR6, UR64, URZ, 0x3c, !UPT ;  /* 0x0000004006057292 */ /* 0x000fc8000f8e3cff */
[----:B------:R-:W-:-:S05]  /*18b0*/  UISETP.GE.AND UP0, UPT, UR5, URZ, UPT ;  /* 0x000000ff0500728c */ /* 0x000fca000bf06270 */
[----:B------:R-:W-:Y:S02]  /*18c0*/  @UP1 UIADD3 UR4, UPT, UPT, UR4, 0x1, URZ ;  /* 0x0000000104041890 */ /* 0x000fe4000fffe0ff */
[----:B------:R-:W-:-:S05]  /*18d0*/  UISETP.NE.AND UP1, UPT, UR64, URZ, UPT ;  /* 0x000000ff4000728c */ /* 0x000fca000bf25270 */
[----:B------:R-:W-:Y:S01]  /*18e0*/  UMOV UR59, UR4 ;  /* 0x00000004003b7c82 */ /* 0x000fe20008000000 */
[----:B------:R-:W-:Y:S02]  /*18f0*/  UIADD3 UR4, UPT, UPT, -UR6, URZ, URZ ;  /* 0x000000ff06047290 */ /* 0x000fe4000fffe1ff */
[----:B------:R-:W-:Y:S02]  /*1900*/  @!UP0 UIADD3 UR59, UPT, UPT, -UR59, URZ, URZ ;  /* 0x000000ff3b3b8290 */ /* 0x000fe4000fffe1ff */
[----:B------:R-:W-:Y:S02]  /*1910*/  UISETP.GE.U32.AND UP0, UPT, UR71, 0x7f, UPT ;  /* 0x0000007f4700788c */ /* 0x000fe4000bf06070 */
[----:B------:R-:W-:Y:S02]  /*1920*/  @!UP1 ULOP3.LUT UR59, URZ, UR64, URZ, 0x33, !UPT ;  /* 0x00000040ff3b9292 */ /* 0x000fe4000f8e33ff */
[----:B------:R-:W-:Y:S02]  /*1930*/  UIMAD UR4, UR65, UR4, UR20 ;  /* 0x00000004410472a4 */ /* 0x000fe4000f8e0214 */
[----:B------:R-:W-:-:S02]  /*1940*/  UIADD3 UR5, UPT, UPT, -UR59, URZ, URZ ;  /* 0x000000ff3b057290 */ /* 0x000fc4000fffe1ff */
[----:B------:R-:W-:Y:S02]  /*1950*/  USHF.L.U32 UR18, UR4, 0x6, URZ ;  /* 0x0000000604127899 */ /* 0x000fe400080006ff */
[----:B------:R-:W-:Y:S01]  /*1960*/  UIMAD UR64, UR64, UR5, UR6 ;  /* 0x00000005404072a4 */ /* 0x000fe2000f8e0206 */
[----:B-12---:R-:W-:Y:S11]  /*1970*/  BRA.U !UP0, `(.L_x_17) ;  /* 0x0000000508747547 */ /* 0x006ff6000b800000 */
[----:B------:R-:W1:Y:S01]  /*1980*/  LDCU.64 UR42, c[0x0][0x5b0] ;  /* 0x0000b600ff2a77ac */ /* 0x000e620008000a00 */
[----:B------:R-:W1:Y:S01]  /*1990*/  LDCU.64 UR40, c[0x0][0x5d8] ;  /* 0x0000bb00ff2877ac */ /* 0x000e620008000a00 */
[----:B------:R-:W2:Y:S01]  /*19a0*/  LDCU UR25, c[0x0][0x598] ;  /* 0x0000b300ff1977ac */ /* 0x000ea20008000800 */
[----:B------:R-:W3:Y:S01]  /*19b0*/  LDCU UR24, c[0x0][0x58c] ;  /* 0x0000b180ff1877ac */ /* 0x000ee20008000800 */
[----:B------:R-:W4:Y:S01]  /*19c0*/  LDCU UR27, c[0x0][0x59c] ;  /* 0x0000b380ff1b77ac */ /* 0x000f220008000800 */
[----:B------:R-:W2:Y:S01]  /*19d0*/  LDCU UR26, c[0x0][0x5a0] ;  /* 0x0000b400ff1a77ac */ /* 0x000ea20008000800 */
[----:B-1----:R-:W-:Y:S02]  /*19e0*/  UIMAD UR42, UR64, UR42, UR40 ;  /* 0x0000002a402a72a4 */ /* 0x002fe4000f8e0228 */
[----:B------:R-:W-:Y:S01]  /*19f0*/  UIMAD UR41, UR59, UR43, UR41 ;  /* 0x0000002b3b2972a4 */ /* 0x000fe2000f8e0229 */
[----:B------:R-:W1:Y:S01]  /*1a00*/  LDCU.64 UR22, c[0x0][0x590] ;  /* 0x0000b200ff1677ac */ /* 0x000e620008000a00 */
[----:B------:R-:W1:Y:S01]  /*1a10*/  LDCU.64 UR6, c[0x0][0x5b8] ;  /* 0x0000b700ff0677ac */ /* 0x000e620008000a00 */
[----:B------:R-:W1:Y:S01]  /*1a20*/  LDCU.64 UR4, c[0x0][0x5d0] ;  /* 0x0000ba00ff0477ac */ /* 0x000e620008000a00 */
[----:B------:R-:W-:-:S02]  /*1a30*/  UIADD3 UR54, UPT, UPT, UR34, 0x20, URZ ;  /* 0x0000002022367890 */ /* 0x000fc4000fffe0ff */
[----:B------:R-:W-:Y:S02]  /*1a40*/  UIADD3 UR50, UPT, UPT, UR34, 0x40, URZ ;  /* 0x0000004022327890 */ /* 0x000fe4000fffe0ff */
[----:B------:R-:W-:Y:S02]  /*1a50*/  UIADD3 UR46, UPT, UPT, UR34, 0x60, URZ ;  /* 0x00000060222e7890 */ /* 0x000fe4000fffe0ff */
[----:B------:R-:W-:Y:S01]  /*1a60*/  UIADD3 UR10, UPT, UPT, UR18, 0x20, URZ ;  /* 0x00000020120a7890 */ /* 0x000fe2000fffe0ff */
[----:B------:R-:W-:Y:S01]  /*1a70*/  UMOV UR15, URZ ;  /* 0x000000ff000f7c82 */ /* 0x000fe20008000000 */
[----:B--234-:R-:W-:-:S10]  /*1a80*/  UMOV UR11, UR38 ;  /* 0x00000026000b7c82 */ /* 0x01cfd40008000000 */
.L_x_22:
[----:B---3--:R-:W-:Y:S01]  /*1a90*/  @!P3 MOV R3, 0xc000 ;  /* 0x0000c0000003b802 */ /* 0x008fe20000000f00 */
[----:B------:R-:W-:Y:S01]  /*1aa0*/  ULEA UR33, UR11, UR37, 0x3 ;  /* 0x000000250b217291 */ /* 0x000fe2000f8e18ff */
[----:B----4-:R-:W-:Y:S11]  /*1ab0*/  @P0 BRA `(.L_x_18) ;  /* 0x0000000000100947 */ /* 0x010ff60003800000 */
[----:B------:R-:W-:Y:S04]  /*1ac0*/  MOV R4, UR36 ;  /* 0x0000002400047c02 */ /* 0x000fe80008000f00 */
[----:B------:R-:W-:Y:S04]  /*1ad0*/  SHF.L.U32 R4, R4, 0x1f, RZ ;  /* 0x0000001f04047819 */ /* 0x000fe800000006ff */
[----:B------:R-:W2:Y:S02]  /*1ae0*/  SYNCS.PHASECHK.TRANS64.TRYWAIT P0, [UR33+0x20], R4 ;  /* 0x00002004ff0075a7 */ /* 0x000ea40008001121 */
[----:B--2---:R-:W-:Y:S05]  /*1af0*/  @!P0 BRA `(.L_x_19) ;  /* 0x0000007800688947 */ /* 0x004fea0003800000 */
.L_x_18:
[----:B------:R3:W-:Y:S01]  /*1b00*/  @!P3 SYNCS.ARRIVE.TRANS64 RZ, [UR33], R3 ;  /* 0x00000003ffffb9a7 */ /* 0x0007e20008000021 */
[----:B------:R-:W-:Y:S04]  /*1b10*/  BSSY.RECONVERGENT B0, `(.L_x_20) ;  /* 0x0000003000007945 */ /* 0x000fe80003800200 */
[----:B------:R-:W-:Y:S05]  /*1b20*/  @P2 BRA `(.L_x_21) ;  /* 0x0000000000042947 */ /* 0x000fea0003800000 */
[----:B-1----:R-:W-:Y:S05]  /*1b30*/  BPT.TRAP 0x1 ;  /* 0x000000040000795c */ /* 0x002fea0000300000 */
.L_x_21:
[----:B-1----:R-:W-:Y:S05]  /*1b40*/  BSYNC.RECONVERGENT B0 ;  /* 0x0000000000007941 */ /* 0x002fea0003800200 */
.L_x_20:
[----:B------:R-:W-:Y:S02]  /*1b50*/  UIADD3 UR8, UPT, UPT, UR11, 0x1, URZ ;  /* 0x000000010b087890 */ /* 0x000fe4000fffe0ff */
[----:B------:R-:W-:Y:S02]  /*1b60*/  USHF.L.U32 UR35, UR15, 0x6, URZ ;  /* 0x000000060f237899 */ /* 0x000fe400080006ff */
[----:B------:R-:W-:Y:S02]  /*1b70*/  UISETP.NE.AND UP0, UPT, UR8, 0x4, UPT ;  /* 0x000000040800788c */ /* 0x000fe4000bf05270 */
[----:B------:R-:W-:Y:S02]  /*1b80*/  UIADD3 UR28, UP1, UPT, UR60, 0x80, URZ ;  /* 0x000000803c1c7890 */ /* 0x000fe4000ff3e0ff */
[----:B------:R-:W-:Y:S02]  /*1b90*/  USEL UR9, URZ, 0x1, UP0 ;  /* 0x00000001ff097887 */ /* 0x000fe40008000000 */
[----:B------:R-:W-:Y:S02]  /*1ba0*/  USEL UR38, UR8, URZ, UP0 ;  /* 0x000000ff08267287 */ /* 0x000fe40008000000 */
[----:B------:R-:W-:Y:S02]  /*1bb0*/  ULOP3.LUT UR36, UR36, UR9, URZ, 0x3c, !UPT ;  /* 0x0000000924247292 */ /* 0x000fe4000f8e3cff */
[----:B------:R-:W-:Y:S02]  /*1bc0*/  ULEA UR8, UR38, UR37, 0x3 ;  /* 0x0000002526087291 */ /* 0x000fe4000f8e18ff */
[----:B------:R-:W-:Y:S02]  /*1bd0*/  ULEA UR14, UR11, UR37, 0xf ;  /* 0x000000250b0e7291 */ /* 0x000fe4000f8e78ff */
[----:B------:R-:W-:Y:S01]  /*1be0*/  ULEA UR20, UR11, UR37, 0xe ;  /* 0x000000250b147291 */ /* 0x000fe2000f8e70ff */
[----:B--2---:R-:W-:Y:S01]  /*1bf0*/  MOV R0, UR36 ;  /* 0x0000002400007c02 */ /* 0x004fe20008000f00 */
[----:B------:R-:W-:Y:S02]  /*1c00*/  UISETP.NE.AND UP2, UPT, UR24, 0x1, UPT ;  /* 0x000000011800788c */ /* 0x000fe4000bf45270 */
[----:B------:R-:W-:Y:S01]  /*1c10*/  UIADD3.X UR29, UPT, UPT, URZ, UR61, URZ, UP1, !UPT ;  /* 0x0000003dff1d7290 */ /* 0x000fe20008ffe4ff */
[----:B------:R-:W-:Y:S01]  /*1c20*/  SHF.L.U32 R0, R0, 0x1f, RZ ;  /* 0x0000001f00007819 */ /* 0x000fe200000006ff */
[----:B------:R-:W-:Y:S02]  /*1c30*/  UIADD3 UR32, UPT, UPT, UR14, 0x8400, URZ ;  /* 0x000084000e207890 */ /* 0x000fe4000fffe0ff */
[----:B------:R-:W-:Y:S01]  /*1c40*/  UIADD3 UR52, UPT, UPT, UR14, 0xa400, URZ ;  /* 0x0000a4000e347890 */ /* 0x000fe2000fffe0ff */
[----:B------:R2:W4:Y:S01]  /*1c50*/  SYNCS.PHASECHK.TRANS64.TRYWAIT P0, [UR8+0x20], R0 ;  /* 0x00002000ff0075a7 */ /* 0x0005220008001108 */
[----:B------:R-:W-:Y:S02]  /*1c60*/  UIMAD.WIDE.U32 UR8, UR35, UR22, URZ ;  /* 0x00000016230872a5 */ /* 0x000fe4000f8e00ff */
[----:B------:R-:W-:Y:S02]  /*1c70*/  UISETP.NE.AND UP3, UPT, UR25, 0x1, UPT ;  /* 0x000000011900788c */ /* 0x000fe4000bf65270 */
[----:B------:R-:W-:Y:S02]  /*1c80*/  UIADD3 UR48, UPT, UPT, UR14, 0xc400, URZ ;  /* 0x0000c4000e307890 */ /* 0x000fe4000fffe0ff */
[----:B------:R-:W-:Y:S02]  /*1c90*/  UIADD3 UR44, UPT, UPT, UR14, 0xe400, URZ ;  /* 0x0000e4000e2c7890 */ /* 0x000fe4000fffe0ff */
[----:B------:R-:W-:Y:S02]  /*1ca0*/  UIADD3 UR30, UP0, UPT, UR60, 0x180, URZ ;  /* 0x000001803c1e7890 */ /* 0x000fe4000ff1e0ff */
[----:B------:R-:W-:Y:S02]  /*1cb0*/  UPRMT UR40, UR42, 0x40, UR41 ;  /* 0x000000402a287896 */ /* 0x000fe40008000029 */
[----:B------:R-:W-:Y:S02]  /*1cc0*/  UIADD3 UR16, UPT, UPT, UR20, 0x28400, URZ ;  /* 0x0002840014107890 */ /* 0x000fe4000fffe0ff */
[----:B------:R-:W-:Y:S01]  /*1cd0*/  UIADD3.X UR31, UPT, UPT, URZ, UR61, URZ, UP0, !UPT ;  /* 0x0000003dff1f7290 */ /* 0x000fe200087fe4ff */
[----:B------:R-:W-:Y:S01]  /*1ce0*/  UMOV UR8, UR9 ;  /* 0x0000000900087c82 */ /* 0x000fe20008000000 */
[----:B------:R-:W-:Y:S01]  /*1cf0*/  UMOV UR56, 0x0 ;  /* 0x0000000000387882 */ /* 0x000fe20000000000 */
[----:B------:R-:W-:Y:S01]  /*1d00*/  USHF.R.U32.HI UR11, URZ, UR23, UR8 ;  /* 0x00000017ff0b7299 */ /* 0x000fe20008011608 */
[----:B------:R-:W-:Y:S01]  /*1d10*/  UMOV UR57, 0x10000000 ;  /* 0x1000000000397882 */ /* 0x000fe20000000000 */
[----:B------:R-:W-:Y:S01]  /*1d20*/  UMOV UR53, UR33 ;  /* 0x0000002100357c82 */ /* 0x000fe20008000000 */
[----:B------:R-:W-:Y:S01]  /*1d30*/  UTMALDG.2D [UR32], [UR28], desc[UR56] ;  /* 0x000038201c0075b4 */ /* 0x000fe20008009000 */
[----:B------:R-:W-:Y:S01]  /*1d40*/  USEL UR11, UR35, UR11, !UP2 ;  /* 0x0000000b230b7287 */ /* 0x000fe2000d000000 */
[----:B------:R-:W-:Y:S01]  /*1d50*/  UMOV UR55, UR35 ;  /* 0x0000002300377c82 */ /* 0x000fe20008000000 */
[----:B------:R-:W-:Y:S02]  /*1d60*/  UMOV UR49, UR33 ;  /* 0x0000002100317c82 */ /* 0x000fe40008000000 */
[----:B------:R-:W-:Y:S01]  /*1d70*/  UIMAD.WIDE.U32 UR12, UR11, UR27, URZ ;  /* 0x0000001b0b0c72a5 */ /* 0x000fe2000f8e00ff */
[----:B------:R-:W-:Y:S01]  /*1d80*/  UMOV UR51, UR35 ;  /* 0x0000002300337c82 */ /* 0x000fe20008000000 */
[----:B------:R-:W-:Y:S01]  /*1d90*/  UTMALDG.2D [UR52], [UR28], desc[UR56] ;  /* 0x000038341c0075b4 */ /* 0x000fe20008009000 */
[----:B------:R-:W-:Y:S02]  /*1da0*/  UIADD3 UR12, UPT, UPT, -UR11, URZ, URZ ;  /* 0x000000ff0b0c7290 */ /* 0x000fe4000fffe1ff */
[----:B------:R-:W-:Y:S02]  /*1db0*/  UPRMT UR14, UR40, 0x5410, URZ ;  /* 0x00005410280e7896 */ /* 0x000fe400080000ff */
[----:B------:R-:W-:Y:S01]  /*1dc0*/  UMOV UR8, UR13 ;  /* 0x0000000d00087c82 */ /* 0x000fe20008000000 */
[----:B------:R-:W-:Y:S01]  /*1dd0*/  UMOV UR45, UR33 ;  /* 0x00000021002d7c82 */ /* 0x000fe20008000000 */
[----:B------:R-:W-:Y:S01]  /*1de0*/  USHF.R.U32.HI UR8, URZ, UR26, UR8 ;  /* 0x0000001aff087299 */ /* 0x000fe20008011608 */
[----:B------:R-:W-:Y:S01]  /*1df0*/  UTMALDG.2D [UR48], [UR28], desc[UR56] ;  /* 0x000038301c0075b4 */ /* 0x000fe20008009000 */
[----:B------:R-:W-:Y:S02]  /*1e00*/  UIADD3 UR15, UPT, UPT, UR15, 0x1, URZ ;  /* 0x000000010f0f7890 */ /* 0x000fe4000fffe0ff */
[----:B------:R-:W-:Y:S02]  /*1e10*/  USEL UR21, UR11, UR8, !UP3 ;  /* 0x000000080b157287 */ /* 0x000fe4000d800000 */
[----:B------:R-:W-:Y:S02]  /*1e20*/  UIMAD UR8, UR24, UR12, UR35 ;  /* 0x0000000c180872a4 */ /* 0x000fe4000f8e0223 */
[----:B------:R-:W-:Y:S02]  /*1e30*/  UIADD3 UR12, UPT, UPT, -UR21, URZ, URZ ;  /* 0x000000ff150c7290 */ /* 0x000fe4000fffe1ff */
[----:B------:R-:W-:Y:S02]  /*1e40*/  UIMAD UR19, UR8, UR6, UR4 ;  /* 0x00000006081372a4 */ /* 0x000fe4000f8e0204 */
[----:B------:R-:W-:Y:S01]  /*1e50*/  UIMAD UR11, UR25, UR12, UR11 ;  /* 0x0000000c190b72a4 */ /* 0x000fe2000f8e020b */
[----:B------:R-:W-:Y:S01]  /*1e60*/  UMOV UR47, UR35 ;  /* 0x00000023002f7c82 */ /* 0x000fe20008000000 */
[----:B------:R-:W-:Y:S01]  /*1e70*/  UIADD3 UR8, UPT, UPT, UR20, 0x2a400, URZ ;  /* 0x0002a40014087890 */ /* 0x000fe2000fffe0ff */
[----:B------:R-:W-:Y:S01]  /*1e80*/  UTMALDG.2D [UR44], [UR28], desc[UR56] ;  /* 0x0000382c1c0075b4 */ /* 0x000fe20008009000 */
[----:B------:R-:W-:Y:S01]  /*1e90*/  UIMAD UR20, UR11, UR7, UR5 ;  /* 0x000000070b1472a4 */ /* 0x000fe2000f8e0205 */
[----:B------:R-:W-:Y:S01]  /*1ea0*/  UMOV UR17, UR33 ;  /* 0x0000002100117c82 */ /* 0x000fe20008000000 */
[----:B------:R-:W-:Y:S01]  /*1eb0*/  UMOV UR9, UR33 ;  /* 0x0000002100097c82 */ /* 0x000fe20008000000 */
[----:B------:R-:W-:Y:S01]  /*1ec0*/  UMOV UR11, UR19 ;  /* 0x00000013000b7c82 */ /* 0x000fe20008000000 */
[----:B------:R-:W-:Y:S01]  /*1ed0*/  UMOV UR13, UR21 ;  /* 0x00000015000d7c82 */ /* 0x000fe20008000000 */
[----:B------:R-:W-:Y:S02]  /*1ee0*/  UISETP.NE.AND UP0, UPT, UR15, UR58, UPT ;  /* 0x0000003a0f00728c */ /* 0x000fe4000bf05270 */
[----:B------:R-:W-:Y:S02]  /*1ef0*/  UMOV UR12, UR20 ;  /* 0x00000014000c7c82 */ /* 0x000fe40008000000 */
[----:B------:R-:W-:Y:S01]  /*1f00*/  UTMALDG.4D.IM2COL [UR16], [UR30], UR14 ;  /* 0x000000101e0073b4 */ /* 0x000fe2000805800e */
[----:B------:R1:W-:Y:S02]  /*1f10*/  UTMALDG.4D.IM2COL [UR8], [UR30], UR14 ;  /* 0x000000081e0073b4 */ /* 0x0003e4000805800e */
[----:B-1----:R-:W-:Y:S01]  /*1f20*/  UMOV UR14, UR58 ;  /* 0x0000003a000e7c82 */ /* 0x002fe20008000000 */
[----:B------:R-:W-:Y:S01]  /*1f30*/  UMOV UR11, UR38 ;  /* 0x00000026000b7c82 */ /* 0x000fe20008000000 */
[----:B--2---:R-:W-:Y:S05]  /*1f40*/  BRA.U UP0, `(.L_x_22) ;  /* 0xfffffff900d07547 */ /* 0x004fea000b83ffff */
.L_x_17:
[----:B------:R-:W-:Y:S01]  /*1f50*/  ULEA UR4, UR38, UR37, 0x3 ;  /* 0x0000002526047291 */ /* 0x000fe2000f8e18ff */
[----:B------:R-:W-:Y:S01]  /*1f60*/  MOV R0, UR36 ;  /* 0x0000002400007c02 */ /* 0x000fe20008000f00 */
[----:B------:R-:W-:Y:S01]  /*1f70*/  @!P1 SYNCS.ARRIVE.TRANS64.A1T0 RZ, [UR37+0x88], RZ ;  /* 0x000088ffffff99a7 */ /* 0x000fe20008100025 */
[----:B------:R-:W-:Y:S02]  /*1f80*/  UISETP.GT.AND UP0, UPT, UR69, UR68, UPT ;  /* 0x000000444500728c */ /* 0x000fe4000bf04270 */
[----:B------:R-:W-:-:S04]  /*1f90*/  SHF.L.U32 R0, R0, 0x1f, RZ ;  /* 0x0000001f00007819 */ /* 0x000fc800000006ff */
[----:B----4-:R1:W2:Y:S03]  /*1fa0*/  SYNCS.PHASECHK.TRANS64.TRYWAIT P0, [UR4+0x20], R0 ;  /* 0x00002000ff0075a7 */ /* 0x0102a60008001104 */
[----:B------:R-:W-:Y:S05]  /*1fb0*/  BRA.U !UP0, `(.L_x_23) ;  /* 0x0000000508707547 */ /* 0x000fea000b800000 */
[----:B------:R-:W4:Y:S01]  /*1fc0*/  LDCU.64 UR4, c[0x0][0x5b0] ;  /* 0x0000b600ff0477ac */ /* 0x000f220008000a00 */
[----:B------:R-:W4:Y:S01]  /*1fd0*/  LDCU.64 UR40, c[0x0][0x5d8] ;  /* 0x0000bb00ff2877ac */ /* 0x000f220008000a00 */
[----:B------:R-:W-:Y:S01]  /*1fe0*/  UIADD3 UR43, UPT, UPT, UR70, UR14, URZ ;  /* 0x0000000e462b7290 */ /* 0x000fe2000fffe0ff */
[----:B------:R-:W1:Y:S01]  /*1ff0*/  LDCU UR24, c[0x0][0x598] ;  /* 0x0000b300ff1877ac */ /* 0x000e620008000800 */
[----:B------:R-:W1:Y:S01]  /*2000*/  LDCU UR15, c[0x0][0x58c] ;  /* 0x0000b180ff0f77ac */ /* 0x000e620008000800 */
[----:B------:R-:W1:Y:S01]  /*2010*/  LDCU UR26, c[0x0][0x59c] ;  /* 0x0000b380ff1a77ac */ /* 0x000e620008000800 */
[----:B----4-:R-:W-:Y:S02]  /*2020*/  UIMAD UR42, UR64, UR4, UR40 ;  /* 0x00000004402a72a4 */ /* 0x010fe4000f8e0228 */
[----:B------:R-:W-:Y:S01]  /*2030*/  UIMAD UR41, UR59, UR5, UR41 ;  /* 0x000000053b2972a4 */ /* 0x000fe2000f8e0229 */
[----:B------:R-:W4:Y:S01]  /*2040*/  LDCU UR25, c[0x0][0x5a0] ;  /* 0x0000b400ff1977ac */ /* 0x000f220008000800 */
[----:B------:R-:W1:Y:S01]  /*2050*/  LDCU.64 UR22, c[0x0][0x590] ;  /* 0x0000b200ff1677ac */ /* 0x000e620008000a00 */
[----:B------:R-:W1:Y:S01]  /*2060*/  LDCU.64 UR6, c[0x0][0x5b8] ;  /* 0x0000b700ff0677ac */ /* 0x000e620008000a00 */
[----:B------:R-:W1:Y:S01]  /*2070*/  LDCU.64 UR4, c[0x0][0x5d0] ;  /* 0x0000ba00ff0477ac */ /* 0x000e620008000a00 */
[----:B------:R-:W-:-:S02]  /*2080*/  UIADD3 UR54, UPT, UPT, UR34, 0x20, URZ ;  /* 0x0000002022367890 */ /* 0x000fc4000fffe0ff */
[----:B------:R-:W-:Y:S02]  /*2090*/  UIADD3 UR50, UPT, UPT, UR34, 0x40, URZ ;  /* 0x0000004022327890 */ /* 0x000fe4000fffe0ff */
[----:B------:R-:W-:Y:S02]  /*20a0*/  UIADD3 UR46, UPT, UPT, UR34, 0x60, URZ ;  /* 0x00000060222e7890 */ /* 0x000fe4000fffe0ff */
[----:B------:R-:W-:Y:S01]  /*20b0*/  UIADD3 UR10, UPT, UPT, UR18, 0x20, URZ ;  /* 0x00000020120a7890 */ /* 0x000fe2000fffe0ff */
[----:B------:R-:W-:-:S11]  /*20c0*/  UMOV UR11, UR38 ;  /* 0x00000026000b7c82 */ /* 0x000fd60008000000 */
.L_x_28:
[----:B--23--:R-:W-:Y:S01]  /*20d0*/  @!P3 MOV R3, 0xc000 ;  /* 0x0000c0000003b802 */ /* 0x00cfe20000000f00 */
[----:B------:R-:W-:Y:S01]  /*20e0*/  ULEA UR33, UR11, UR37, 0x3 ;  /* 0x000000250b217291 */ /* 0x000fe2000f8e18ff */
[----:B--2---:R-:W-:Y:S11]  /*20f0*/  @P0 BRA `(.L_x_24) ;  /* 0x0000000000100947 */ /* 0x004ff60003800000 */
[----:B------:R-:W-:Y:S04]  /*2100*/  MOV R4, UR36 ;  /* 0x0000002400047c02 */ /* 0x000fe80008000f00 */
[----:B------:R-:W-:Y:S04]  /*2110*/  SHF.L.U32 R4, R4, 0x1f, RZ ;  /* 0x0000001f04047819 */ /* 0x000fe800000006ff */
[----:B------:R-:W2:Y:S02]  /*2120*/  SYNCS.PHASECHK.TRANS64.TRYWAIT P0, [UR33+0x20], R4 ;  /* 0x00002004ff0075a7 */ /* 0x000ea40008001121 */
[----:B--2---:R-:W-:Y:S05]  /*2130*/  @!P0 BRA `(.L_x_25) ;  /* 0x0000007000f08947 */ /* 0x004fea0003800000 */
.L_x_24:
[----:B------:R2:W-:Y:S01]  /*2140*/  @!P3 SYNCS.ARRIVE.TRANS64 RZ, [UR33], R3 ;  /* 0x00000003ffffb9a7 */ /* 0x0005e20008000021 */
[----:B------:R-:W-:Y:S04]  /*2150*/  BSSY.RECONVERGENT B0, `(.L_x_26) ;  /* 0x0000003000007945 */ /* 0x000fe80003800200 */
[----:B------:R-:W-:Y:S05]  /*2160*/  @P2 BRA `(.L_x_27) ;  /* 0x0000000000042947 */ /* 0x000fea0003800000 */
[----:B-1--4-:R-:W-:Y:S05]  /*2170*/  BPT.TRAP 0x1 ;  /* 0x000000040000795c */ /* 0x012fea0000300000 */
.L_x_27:
[----:B-1--4-:R-:W-:Y:S05]  /*2180*/  BSYNC.RECONVERGENT B0 ;  /* 0x0000000000007941 */ /* 0x012fea0003800200 */
.L_x_26:
        /* <DEDUP_REMOVED lines=9> */
[----:B------:R-:W-:Y:S01]  /*2220*/  UISETP.NE.AND UP2, UPT, UR15, 0x1, UPT ;  /* 0x000000010f00788c */ /* 0x000fe2000bf45270 */
[----:B------:R-:W-:Y:S01]  /*2230*/  MOV R0, UR36 ;  /* 0x0000002400007c02 */ /* 0x000fe20008000f00 */
[----:B------:R-:W-:Y:S02]  /*2240*/  UIADD3.X UR29, UPT, UPT, URZ, UR61, URZ, UP1, !UPT ;  /* 0x0000003dff1d7290 */ /* 0x000fe40008ffe4ff */
[----:B------:R-:W-:Y:S01]  /*2250*/  UIADD3 UR32, UPT, UPT, UR16, 0x8400, URZ ;  /* 0x0000840010207890 */ /* 0x000fe2000fffe0ff */
[----:B------:R-:W-:Y:S01]  /*2260*/  SHF.L.U32 R0, R0, 0x1f, RZ ;  /* 0x0000001f00007819 */ /* 0x000fe200000006ff */
[----:B------:R-:W-:Y:S02]  /*2270*/  UIADD3 UR52, UPT, UPT, UR16, 0xa400, URZ ;  /* 0x0000a40010347890 */ /* 0x000fe4000fffe0ff */
[----:B------:R-:W-:Y:S01]  /*2280*/  ULEA UR40, UR11, UR37, 0xe ;  /* 0x000000250b287291 */ /* 0x000fe2000f8e70ff */
[----:B------:R1:W3:Y:S01]  /*2290*/  SYNCS.PHASECHK.TRANS64.TRYWAIT P0, [UR8+0x20], R0 ;  /* 0x00002000ff0075a7 */ /* 0x0002e20008001108 */
[----:B------:R-:W-:Y:S02]  /*22a0*/  UIMAD.WIDE.U32 UR8, UR35, UR22, URZ ;  /* 0x00000016230872a5 */ /* 0x000fe4000f8e00ff */
[----:B------:R-:W-:Y:S02]  /*22b0*/  UISETP.NE.AND UP3, UPT, UR24, 0x1, UPT ;  /* 0x000000011800788c */ /* 0x000fe4000bf65270 */
[----:B------:R-:W-:Y:S02]  /*22c0*/  UIADD3 UR48, UPT, UPT, UR16, 0xc400, URZ ;  /* 0x0000c40010307890 */ /* 0x000fe4000fffe0ff */
[----:B------:R-:W-:Y:S02]  /*22d0*/  UIADD3 UR44, UPT, UPT, UR16, 0xe400, URZ ;  /* 0x0000e400102c7890 */ /* 0x000fe4000fffe0ff */
[----:B------:R-:W-:Y:S02]  /*22e0*/  UIADD3 UR30, UP0, UPT, UR60, 0x180, URZ ;  /* 0x000001803c1e7890 */ /* 0x000fe4000ff1e0ff */
[----:B------:R-:W-:Y:S02]  /*22f0*/  UPRMT UR27, UR42, 0x40, UR41 ;  /* 0x000000402a1b7896 */ /* 0x000fe40008000029 */
[----:B------:R-:W-:Y:S02]  /*2300*/  UIADD3.X UR31, UPT, UPT, URZ, UR61, URZ, UP0, !UPT ;  /* 0x0000003dff1f7290 */ /* 0x000fe400087fe4ff */
[----:B------:R-:W-:Y:S01]  /*2310*/  UIADD3 UR16, UPT, UPT, UR40, 0x28400, URZ ;  /* 0x0002840028107890 */ /* 0x000fe2000fffe0ff */
        /* <DEDUP_REMOVED lines=12> */
[----:B------:R-:W-:Y:S01]  /*23e0*/  UIADD3 UR12, UPT, UPT, -UR8, URZ, URZ ;  /* 0x000000ff080c7290 */ /* 0x000fe2000fffe1ff */
[----:B------:R-:W-:Y:S03]  /*23f0*/  UMOV UR45, UR33 ;  /* 0x00000021002d7c82 */ /* 0x000fe60008000000 */
[----:B------:R-:W-:Y:S01]  /*2400*/  UMOV UR11, UR13 ;  /* 0x0000000d000b7c82 */ /* 0x000fe20008000000 */
[----:B------:R-:W-:Y:S01]  /*2410*/  UMOV UR47, UR35 ;  /* 0x00000023002f7c82 */ /* 0x000fe20008000000 */
[----:B------:R-:W-:Y:S01]  /*2420*/  USHF.R.U32.HI UR11, URZ, UR25, UR11 ;  /* 0x00000019ff0b7299 */ /* 0x000fe2000801160b */
[----:B------:R-:W-:Y:S01]  /*2430*/  UTMALDG.2D [UR48], [UR28], desc[UR56] ;  /* 0x000038301c0075b4 */ /* 0x000fe20008009000 */
[----:B------:R-:W-:Y:S02]  /*2440*/  UIMAD UR12, UR15, UR12, UR35 ;  /* 0x0000000c0f0c72a4 */ /* 0x000fe4000f8e0223 */
[----:B------:R-:W-:Y:S02]  /*2450*/  USEL UR21, UR8, UR11, !UP3 ;  /* 0x0000000b08157287 */ /* 0x000fe4000d800000 */
[----:B------:R-:W-:Y:S02]  /*2460*/  UIMAD UR19, UR12, UR6, UR4 ;  /* 0x000000060c1372a4 */ /* 0x000fe4000f8e0204 */
[----:B------:R-:W-:Y:S01]  /*2470*/  UIADD3 UR11, UPT, UPT, -UR21, URZ, URZ ;  /* 0x000000ff150b7290 */ /* 0x000fe2000fffe1ff */
[----:B------:R-:W-:Y:S01]  /*2480*/  UTMALDG.2D [UR44], [UR28], desc[UR56] ;  /* 0x0000382c1c0075b4 */ /* 0x000fe20008009000 */
[----:B------:R-:W-:Y:S02]  /*2490*/  UPRMT UR27, UR27, 0x5410, URZ ;  /* 0x000054101b1b7896 */ /* 0x000fe400080000ff */
[----:B------:R-:W-:Y:S01]  /*24a0*/  UIMAD UR8, UR24, UR11, UR8 ;  /* 0x0000000b180872a4 */ /* 0x000fe2000f8e0208 */
[----:B------:R-:W-:Y:S01]  /*24b0*/  UMOV UR17, UR33 ;  /* 0x0000002100117c82 */ /* 0x000fe20008000000 */
[----:B------:R-:W-:Y:S02]  /*24c0*/  UMOV UR9, UR33 ;  /* 0x0000002100097c82 */ /* 0x000fe40008000000 */
[----:B------:R-:W-:Y:S02]  /*24d0*/  UIMAD UR20, UR8, UR7, UR5 ;  /* 0x00000007081472a4 */ /* 0x000fe4000f8e0205 */
[----:B------:R-:W-:Y:S01]  /*24e0*/  UIADD3 UR8, UPT, UPT, UR40, 0x2a400, URZ ;  /* 0x0002a40028087890 */ /* 0x000fe2000fffe0ff */
[----:B------:R-:W-:Y:S01]  /*24f0*/  UMOV UR11, UR19 ;  /* 0x00000013000b7c82 */ /* 0x000fe20008000000 */
[----:B------:R-:W-:Y:S01]  /*2500*/  UMOV UR13, UR21 ;  /* 0x00000015000d7c82 */ /* 0x000fe20008000000 */
[----:B------:R-:W-:Y:S02]  /*2510*/  UIADD3 UR14, UPT, UPT, UR14, 0x1, URZ ;  /* 0x000000010e0e7890 */ /* 0x000fe4000fffe0ff */
[----:B------:R-:W-:Y:S02]  /*2520*/  UMOV UR12, UR20 ;  /* 0x00000014000c7c82 */ /* 0x000fe40008000000 */
[----:B------:R-:W-:Y:S01]  /*2530*/  UTMALDG.4D.IM2COL [UR16], [UR30], UR27 ;  /* 0x000000101e0073b4 */ /* 0x000fe2000805801b */
[----:B------:R-:W-:Y:S01]  /*2540*/  UISETP.NE.AND UP0, UPT, UR14, UR43, UPT ;  /* 0x0000002b0e00728c */ /* 0x000fe2000bf05270 */
[----:B------:R4:W-:Y:S02]  /*2550*/  UTMALDG.4D.IM2COL [UR8], [UR30], UR27 ;  /* 0x000000081e0073b4 */ /* 0x0009e4000805801b */
[----:B----4-:R-:W-:Y:S06]  /*2560*/  UMOV UR11, UR38 ;  /* 0x00000026000b7c82 */ /* 0x010fec0008000000 */
[----:B-1----:R-:W-:Y:S05]  /*2570*/  BRA.U UP0, `(.L_x_28) ;  /* 0xfffffff900d47547 */ /* 0x002fea000b83ffff */
.L_x_23:
[----:B--23--:R-:W-:Y:S01]  /*2580*/  SHF.L.U32 R3, R2, 0x1f, RZ ;  /* 0x0000001f02037819 */ /* 0x00cfe200000006ff */
[----:B------:R-:W-:-:S03]  /*2590*/  NOP ;  /* 0x0000000000007918 */ /* 0x000fc60000000000 */
[----:B------:R-:W2:Y:S02]  /*25a0*/  SYNCS.PHASECHK.TRANS64.TRYWAIT P0, [UR37+0x90], R3 ;  /* 0x00009003ff0075a7 */ /* 0x000ea40008001125 */
[----:B--2---:R-:W-:Y:S05]  /*25b0*/  @!P0 BRA `(.L_x_29) ;  /* 0x0000006c00e88947 */ /* 0x004fea0003800000 */
.L_x_126:
[----:B------:R-:W2:Y:S01]  /*25c0*/  LDS.128 R4, [UR37+0xd0] ;  /* 0x0000d025ff047984 */ /* 0x000ea20008000c00 */
[----:B------:R-:W-:Y:S02]  /*25d0*/  UIADD3 UR4, UPT, UPT, UR37, 0x98, URZ ;  /* 0x0000009825047890 */ /* 0x000fe4000fffe0ff */
[----:B------:R-:W-:Y:S01]  /*25e0*/  UISETP.GE.AND UP0, UPT, UR39, 0x1, UPT ;  /* 0x000000012700788c */ /* 0x000fe2000bf06270 */
[----:B------:R-:W-:Y:S01]  /*25f0*/  @!PT LDS RZ, [RZ] ;  /* 0x00000000fffff984 */ /* 0x000fe20000000800 */
[----:B------:R-:W-:Y:S01]  /*2600*/  @!PT LDS RZ, [RZ] ;  /* 0x00000000fffff984 */ /* 0x000fe20000000800 */
[----:B------:R-:W-:Y:S01]  /*2610*/  @!PT LDS RZ, [RZ] ;  /* 0x00000000fffff984 */ /* 0x000fe20000000800 */
[----:B------:R-:W-:Y:S01]  /*2620*/  @!PT LDS RZ, [RZ] ;  /* 0x00000000fffff984 */ /* 0x000fe20000000800 */
[----:B------:R3:W-:Y:S06]  /*2630*/  MEMBAR.ALL.CTA ;  /* 0x0000000000007992 */ /* 0x0007ec0000008000 */
[----:B---3--:R-:W3:Y:S01]  /*2640*/  FENCE.VIEW.ASYNC.S ;  /* 0x00000000000073c6 */ /* 0x008ee20000000000 */
[----:B------:R-:W-:-:S09]  /*2650*/  UPRMT UR4, URZ, 0x654, UR4 ;  /* 0x00000654ff047896 */ /* 0x000fd20008000004 */
[----:B---3--:R-:W-:Y:S01]  /*2660*/  SYNCS.ARRIVE.TRANS64.RED.A1T0 RZ, [UR4], RZ ;  /* 0x000000ffffff79a7 */ /* 0x008fe20008100404 */
[----:B--2---:R-:W-:-:S13]  /*2670*/  LOP3.LUT P0, RZ, R6, 0x1, RZ, 0xc0, !PT ;  /* 0x0000000106ff7812 */ /* 0x004fda000780c0ff */
[----:B------:R-:W-:Y:S01]  /*2680*/  VOTEU.ANY UP1, P0 ;  /* 0x0000000000ff7886 */ /* 0x000fe20000020100 */
[----:B------:R-:W-:-:S13]  /*2690*/  PLOP3.LUT P0, PT, PT, PT, UP1, 0x80, 0x8 ;  /* 0x000000000008781c */ /* 0x000fda0003f0f018 */
[----:B-1----:R-:W-:Y:S02]  /*26a0*/  @P0 MOV R0, R4 ;  /* 0x0000000400000202 */ /* 0x002fe40000000f00 */
[----:B------:R-:W-:Y:S02]  /*26b0*/  @P0 LOP3.LUT R4, R5, 0xffff, RZ, 0xc0, !PT ;  /* 0x0000ffff05040812 */ /* 0x000fe400078ec0ff */
[----:B------:R-:W-:Y:S02]  /*26c0*/  @P0 R2UR UR6, R0 ;  /* 0x00000000000602ca */ /* 0x000fe400000e0000 */
[----:B------:R-:W-:-:S11]  /*26d0*/  @P0 R2UR UR5, R4 ;  /* 0x00000000040502ca */ /* 0x000fd600000e0000 */
[----:B------:R-:W-:Y:S02]  /*26e0*/  @UP1 UMOV UR63, UR6 ;  /* 0x00000006003f1c82 */ /* 0x000fe40008000000 */
[----:B------:R-:W-:Y:S01]  /*26f0*/  @UP1 UMOV UR62, UR5 ;  /* 0x00000005003e1c82 */ /* 0x000fe20008000000 */
[----:B------:R-:W-:Y:S05]  /*2700*/  BRA.U !UP0, `(.L_x_30) ;  /* 0x0000000108d47547 */ /* 0x000fea000b800000 */
[----:B------:R-:W1:Y:S01]  /*2710*/  LDCU.128 UR16, c[0x0][0xb10] ;  /* 0x00016200ff1077ac */ /* 0x000e620008000c00 */
[----:B------:R-:W2:Y:S01]  /*2720*/  LDCU UR20, c[0x0][0xb20] ;  /* 0x00016400ff1477ac */ /* 0x000ea20008000800 */
[----:B------:R-:W3:Y:S01]  /*2730*/  LDCU UR13, c[0x0][0xb0c] ;  /* 0x00016180ff0d77ac */ /* 0x000ee20008000800 */
[----:B------:R-:W4:Y:S01]  /*2740*/  LDCU.64 UR14, c[0x0][0xb28] ;  /* 0x00016500ff0e77ac */ /* 0x000f220008000a00 */
[----:B------:R-:W-:Y:S02]  /*2750*/  UISETP.NE.AND UP3, UPT, UR39, 0x1, UPT ;  /* 0x000000012700788c */ /* 0x000fe4000bf65270 */
[----:B-1----:R-:W-:Y:S02]  /*2760*/  UIMAD.WIDE.U32 UR4, UR66, UR19, URZ ;  /* 0x00000013420472a5 */ /* 0x002fe4000f8e00ff */
[----:B------:R-:W-:Y:S02]  /*2770*/  UIMAD.WIDE.U32 UR6, UR67, UR16, URZ ;  /* 0x00000010430672a5 */ /* 0x000fe4000f8e00ff */
[----:B------:R-:W-:-:S02]  /*2780*/  UISETP.NE.AND UP0, UPT, UR18, 0x1, UPT ;  /* 0x000000011200788c */ /* 0x000fc4000bf05270 */
[----:B------:R-:W-:Y:S01]  /*2790*/  UIMAD.WIDE.U32 UR10, UR62, UR19, URZ ;  /* 0x000000133e0a72a5 */ /* 0x000fe2000f8e00ff */
[----:B------:R-:W-:Y:S01]  /*27a0*/  UMOV UR4, UR5 ;  /* 0x0000000500047c82 */ /* 0x000fe20008000000 */
[----:B---3--:R-:W-:Y:S02]  /*27b0*/  UISETP.NE.AND UP2, UPT, UR13, 0x1, UPT ;  /* 0x000000010d00788c */ /* 0x008fe4000bf45270 */
[----:B--2---:R-:W-:Y:S02]  /*27c0*/  USHF.R.U32.HI UR5, URZ, UR20, UR4 ;  /* 0x00000014ff057299 */ /* 0x004fe40008011604 */
[----:B------:R-:W-:Y:S01]  /*27d0*/  UIMAD.WIDE.U32 UR8, UR63, UR16, URZ ;  /* 0x000000103f0872a5 */ /* 0x000fe2000f8e00ff */
[----:B------:R-:W-:Y:S01]  /*27e0*/  UMOV UR4, UR7 ;  /* 0x0000000700047c82 */ /* 0x000fe20008000000 */
[----:B------:R-:W-:Y:S02]  /*27f0*/  USEL UR5, UR66, UR5, !UP0 ;  /* 0x0000000542057287 */ /* 0x000fe4000c000000 */
[----:B------:R-:W-:-:S02]  /*2800*/  USHF.R.U32.HI UR4, URZ, UR17, UR4 ;  /* 0x00000011ff047299 */ /* 0x000fc40008011604 */
[----:B----4-:R-:W-:Y:S02]  /*2810*/  UIMAD.WIDE.U32 UR6, UR5, UR14, URZ ;  /* 0x0000000e050672a5 */ /* 0x010fe4000f8e00ff */
[----:B------:R-:W-:Y:S01]  /*2820*/  USEL UR12, UR67, UR4, !UP2 ;  /* 0x00000004430c7287 */ /* 0x000fe2000d000000 */
[----:B------:R-:W-:Y:S02]  /*2830*/  UMOV UR8, UR9 ;  /* 0x0000000900087c82 */ /* 0x000fe40008000000 */
[----:B------:R-:W-:Y:S01]  /*2840*/  UMOV UR4, UR11 ;  /* 0x0000000b00047c82 */ /* 0x000fe20008000000 */
[----:B------:R-:W-:Y:S01]  /*2850*/  UIMAD.WIDE.U32 UR10, UR12, UR14, URZ ;  /* 0x0000000e0c0a72a5 */ /* 0x000fe2000f8e00ff */
[----:B------:R-:W-:Y:S01]  /*2860*/  UMOV UR6, UR7 ;  /* 0x0000000700067c82 */ /* 0x000fe20008000000 */
[----:B------:R-:W-:Y:S02]  /*2870*/  USHF.R.U32.HI UR4, URZ, UR20, UR4 ;  /* 0x00000014ff047299 */ /* 0x000fe40008011604 */
[----:B------:R-:W-:-:S02]  /*2880*/  @UP3 USHF.R.U32.HI UR5, URZ, UR15, UR6 ;  /* 0x0000000fff053299 */ /* 0x000fc40008011606 */
[----:B------:R-:W-:Y:S01]  /*2890*/  USHF.R.U32.HI UR17, URZ, UR17, UR8 ;  /* 0x00000011ff117299 */ /* 0x000fe20008011608 */
[----:B------:R-:W-:Y:S01]  /*28a0*/  UMOV UR6, UR11 ;  /* 0x0000000b00067c82 */ /* 0x000fe20008000000 */
[----:B------:R-:W-:Y:S02]  /*28b0*/  USEL UR4, UR62, UR4, !UP0 ;  /* 0x000000043e047287 */ /* 0x000fe4000c000000 */
[----:B------:R-:W-:Y:S02]  /*28c0*/  @UP3 USHF.R.U32.HI UR12, URZ, UR15, UR6 ;  /* 0x0000000fff0c3299 */ /* 0x000fe40008011606 */
[----:B------:R-:W-:Y:S02]  /*28d0*/  UIMAD UR6, UR39, UR5, URZ ;  /* 0x00000005270672a4 */ /* 0x000fe4000f8e02ff */
[----:B------:R-:W-:Y:S02]  /*28e0*/  USEL UR5, UR63, UR17, !UP2 ;  /* 0x000000113f057287 */ /* 0x000fe4000d000000 */
[----:B------:R-:W-:-:S02]  /*28f0*/  UIMAD UR8, UR39, UR12, URZ ;  /* 0x0000000c270872a4 */ /* 0x000fc4000f8e02ff */
[----:B------:R-:W-:Y:S02]  /*2900*/  UISETP.GE.AND UP0, UPT, UR4, UR6, UPT ;  /* 0x000000060400728c */ /* 0x000fe4000bf06270 */
[----:B------:R-:W-:Y:S02]  /*2910*/  UIMAD.WIDE.U32 UR6, UR4, UR14, URZ ;  /* 0x0000000e040672a5 */ /* 0x000fe4000f8e00ff */
[----:B------:R-:W-:Y:S02]  /*2920*/  UISETP.GE.OR UP0, UPT, UR5, UR8, UP0 ;  /* 0x000000080500728c */ /* 0x000fe40008706670 */
[----:B------:R-:W-:Y:S02]  /*2930*/  UIMAD.WIDE.U32 UR8, UR5, UR14, URZ ;  /* 0x0000000e050872a5 */ /* 0x000fe4000f8e00ff */
[----:B------:R-:W-:Y:S01]  /*2940*/  UIADD3 UR10, UPT, UPT, -UR4, URZ, URZ ;  /* 0x000000ff040a7290 */ /* 0x000fe2000fffe1ff */
[----:B------:R-:W-:Y:S02]  /*2950*/  UMOV UR6, UR7 ;  /* 0x0000000700067c82 */ /* 0x000fe40008000000 */
[----:B------:R-:W-:-:S02]  /*2960*/  USHF.R.U32.HI UR6, URZ, UR15, UR6 ;  /* 0x0000000fff067299 */ /* 0x000fc40008011606 */
[----:B------:R-:W-:Y:S02]  /*2970*/  UIMAD UR10, UR18, UR10, UR62 ;  /* 0x0000000a120a72a4 */ /* 0x000fe4000f8e023e */
[----:B------:R-:W-:Y:S01]  /*2980*/  USEL UR6, UR4, UR6, !UP3 ;  /* 0x0000000604067287 */ /* 0x000fe2000d800000 */
[----:B------:R-:W-:Y:S01]  /*2990*/  @!UP0 UMOV UR7, UR9 ;  /* 0x0000000900078c82 */ /* 0x000fe20008000000 */
[----:B------:R-:W-:Y:S02]  /*29a0*/  UIADD3 UR9, UPT, UPT, -UR5, URZ, URZ ;  /* 0x000000ff05097290 */ /* 0x000fe4000fffe1ff */
[----:B------:R-:W-:Y:S02]  /*29b0*/  @!UP0 USHF.R.U32.HI UR7, URZ, UR15, UR7 ;  /* 0x0000000fff078299 */ /* 0x000fe40008011607 */
[----:B------:R-:W-:Y:S02]  /*29c0*/  UIADD3 UR8, UPT, UPT, -UR6, URZ, URZ ;  /* 0x000000ff06087290 */ /* 0x000fe4000fffe1ff */
[----:B------:R-:W-:-:S02]  /*29d0*/  @!UP0 USEL UR7, UR5, UR7, !UP3 ;  /* 0x0000000705078287 */ /* 0x000fc4000d800000 */
[----:B------:R-:W-:Y:S02]  /*29e0*/  UIMAD UR8, UR39, UR8, UR4 ;  /* 0x00000008270872a4 */ /* 0x000fe4000f8e0204 */
[----:B------:R-:W-:Y:S02]  /*29f0*/  @!UP0 UIADD3 UR6, UPT, UPT, UR6, -UR7, URZ ;  /* 0x8000000706068290 */ /* 0x000fe4000fffe0ff */
[----:B------:R-:W-:Y:S02]  /*2a00*/  @!UP0 UIMAD UR7, UR8, UR12, UR7 ;  /* 0x0000000c080782a4 */ /* 0x000fe4000f8e0207 */
[----:B------:R-:W-:Y:S02]  /*2a10*/  @!UP0 UIMAD UR4, UR39, UR6, UR5 ;  /* 0x00000006270482a4 */ /* 0x000fe4000f8e0205 */
[----:B------:R-:W-:Y:S02]  /*2a20*/  UIMAD UR6, UR13, UR9, UR63 ;  /* 0x000000090d0672a4 */ /* 0x000fe4000f8e023f */
[----:B------:R-:W-:Y:S01]  /*2a30*/  UIMAD UR62, UR4, UR18, UR10 ;  /* 0x00000012043e72a4 */ /* 0x000fe2000f8e020a */
[----:B------:R-:W-:-:S02]  /*2a40*/  @!UP0 UMOV UR5, UR7 ;  /* 0x0000000700058c82 */ /* 0x000fc40008000000 */
[----:B------:R-:W-:-:S12]  /*2a50*/  UIMAD UR63, UR5, UR13, UR6 ;  /* 0x0000000d053f72a4 */ /* 0x000fd8000f8e0206 */
.L_x_30:
        /* <DEDUP_REMOVED lines=20> */
.L_x_31:
[----:B------:R-:W-:Y:S02]  /*2ba0*/  R2UR UR5, R54 ;  /* 0x00000000360572ca */ /* 0x000fe400000e0000 */
[----:B------:R-:W-:Y:S02]  /*2bb0*/  R2UR UR4, R53 ;  /* 0x00000000350472ca */ /* 0x000fe400000e0000 */
[----:B------:R-:W-:Y:S02]  /*2bc0*/  PLOP3.LUT P1, PT, PT, PT, PT, 0x80, 0x8 ;  /* 0x000000000008781c */ /* 0x000fe40003f2f070 */
[----:B------:R-:W-:-:S07]  /*2bd0*/  LOP3.LUT R2, R2, 0x1, RZ, 0x3c, !PT ;  /* 0x0000000102027812 */ /* 0x000fce00078e3cff */
[----:B------:R-:W-:Y:S02]  /*2be0*/  UIADD3 UR24, UPT, UPT, UR63, UR5, URZ ;  /* 0x000000053f187290 */ /* 0x000fe4000fffe0ff */
[----:B------:R-:W-:Y:S01]  /*2bf0*/  UIADD3 UR20, UPT, UPT, UR62, UR4, URZ ;  /* 0x000000043e147290 */ /* 0x000fe2000fffe0ff */
[----:B------:R-:W-:Y:S11]  /*2c00*/  BRA.U UP1, `(.L_x_32) ;  /* 0xffffffe901187547 */ /* 0x000ff6000b83ffff */
[----:B------:R-:W-:Y:S01]  /*2c10*/  UIADD3 UR37, UPT, UPT, UR37, 0x20, URZ ;  /* 0x0000002025257890 */ /* 0x000fe2000fffe0ff */
[----:B------:R-:W-:-:S03]  /*2c20*/  MOV R2, UR36 ;  /* 0x0000002400027c02 */ /* 0x000fc60008000f00 */
[----:B------:R-:W-:Y:S01]  /*2c30*/  ULEA UR4, UR38, UR37, 0x3 ;  /* 0x0000002526047291 */ /* 0x000fe2000f8e18ff */
[----:B------:R-:W-:-:S08]  /*2c40*/  SHF.L.U32 R2, R2, 0x1f, RZ ;  /* 0x0000001f02027819 */ /* 0x000fd000000006ff */
[----:B------:R-:W1:Y:S02]  /*2c50*/  SYNCS.PHASECHK.TRANS64.TRYWAIT P0, [UR4], R2 ;  /* 0x00000002ff0075a7 */ /* 0x000e640008001104 */
[----:B-1----:R-:W-:Y:S05]  /*2c60*/  @!P0 BRA `(.L_x_33) ;  /* 0x0000006800548947 */ /* 0x002fea0003800000 */
.L_x_128:
[----:B------:R-:W-:-:S04]  /*2c70*/  UIADD3 UR4, UPT, UPT, UR38, 0x1, URZ ;  /* 0x0000000126047890 */ /* 0x000fc8000fffe0ff */
[----:B------:R-:W-:-:S04]  /*2c80*/  UISETP.NE.AND UP0, UPT, UR4, 0x4, UPT ;  /* 0x000000040400788c */ /* 0x000fc8000bf05270 */
[----:B------:R-:W-:Y:S02]  /*2c90*/  USEL UR5, URZ, 0x1, UP0 ;  /* 0x00000001ff057887 */ /* 0x000fe40008000000 */
[----:B------:R-:W-:Y:S02]  /*2ca0*/  USEL UR4, UR4, URZ, UP0 ;  /* 0x000000ff04047287 */ /* 0x000fe40008000000 */
[----:B------:R-:W-:Y:S02]  /*2cb0*/  ULOP3.LUT UR36, UR36, UR5, URZ, 0x3c, !UPT ;  /* 0x0000000524247292 */ /* 0x000fe4000f8e3cff */
[----:B------:R-:W-:-:S04]  /*2cc0*/  ULEA UR5, UR4, UR37, 0x3 ;  /* 0x0000002504057291 */ /* 0x000fc8000f8e18ff */
[----:B-1----:R-:W-:-:S04]  /*2cd0*/  MOV R2, UR36 ;  /* 0x0000002400027c02 */ /* 0x002fc80008000f00 */
[----:B------:R-:W-:-:S04]  /*2ce0*/  SHF.L.U32 R2, R2, 0x1f, RZ ;  /* 0x0000001f02027819 */ /* 0x000fc800000006ff */
[----:B------:R-:W1:Y:S02]  /*2cf0*/  SYNCS.PHASECHK.TRANS64.TRYWAIT P0, [UR5], R2 ;  /* 0x00000002ff0075a7 */ /* 0x000e640008001105 */
[----:B-1----:R-:W-:Y:S05]  /*2d00*/  @!P0 BRA `(.L_x_34) ;  /* 0x0000006800448947 */ /* 0x002fea0003800000 */
.L_x_130:
        /* <DEDUP_REMOVED lines=10> */
.L_x_132:
[----:B------:R-:W-:-:S04]  /*2db0*/  UIADD3 UR4, UPT, UPT, UR4, 0x1, URZ ;  /* 0x0000000104047890 */ /* 0x000fc8000fffe0ff */
[----:B------:R-:W-:-:S04]  /*2dc0*/  UISETP.NE.AND UP0, UPT, UR4, 0x4, UPT ;  /* 0x000000040400788c */ /* 0x000fc8000bf05270 */
[----:B------:R-:W-:Y:S02]  /*2dd0*/  USEL UR5, URZ, 0x1, UP0 ;  /* 0x00000001ff057887 */ /* 0x000fe40008000000 */
[----:B------:R-:W-:Y:S02]  /*2de0*/  USEL UR4, UR4, URZ, UP0 ;  /* 0x000000ff04047287 */ /* 0x000fe40008000000 */
[----:B------:R-:W-:Y:S02]  /*2df0*/  ULOP3.LUT UR5, UR36, UR5, URZ, 0x3c, !UPT ;  /* 0x0000000524057292 */ /* 0x000fe4000f8e3cff */
[----:B------:R-:W-:-:S04]  /*2e00*/  ULEA UR4, UR4, UR37, 0x3 ;  /* 0x0000002504047291 */ /* 0x000fc8000f8e18ff */
[----:B-1----:R-:W-:Y:S02]  /*2e10*/  IMAD.U32 R2, RZ, RZ, UR5 ;  /* 0x00000005ff027e24 */ /* 0x002fe4000f8e00ff */
[----:B------:R-:W-:-:S03]  /*2e20*/  MOV R0, UR4 ;  /* 0x0000000400007c02 */ /* 0x000fc60008000f00 */
[----:B------:R-:W-:-:S07]  /*2e30*/  SHF.L.U32 R2, R2, 0x1f, RZ ;  /* 0x0000001f02027819 */ /* 0x000fce00000006ff */
.L_x_36:
[----:B-1----:R1:W2:Y:S02]  /*2e40*/  SYNCS.PHASECHK.TRANS64.TRYWAIT P0, [R0+URZ], R2 ;  /* 0x00000002000075a7 */ /* 0x0022a400080011ff */
[----:B--2---:R-:W-:Y:S05]  /*2e50*/  @!P0 NANOSLEEP.SYNCS 0x989680 ;  /* 0x009896800000895d */ /* 0x004fea0003900000 */
[----:B------:R-:W2:Y:S02]  /*2e60*/  @!P0 SYNCS.PHASECHK.TRANS64 P0, [R0+URZ], R2 ;  /* 0x00000002000085a7 */ /* 0x000ea400080010ff */
[----:B--2---:R-:W-:Y:S05]  /*2e70*/  @P0 EXIT ;  /* 0x000000000000094d */ /* 0x004fea0003800000 */
[----:B------:R-:W-:Y:S05]  /*2e80*/  BRA `(.L_x_36) ;  /* 0xfffffffc00ec7947 */ /* 0x000fea000383ffff */
.L_x_16:
[----:B------:R-:W2:Y:S02]  /*2e90*/  S2UR UR4, SR_CgaCtaId ;  /* 0x00000000000479c3 */ /* 0x000ea40000008800 */
[----:B--2---:R-:W-:-:S04]  /*2ea0*/  UISETP.NE.AND UP0, UPT, UR4, URZ, UPT ;  /* 0x000000ff0400728c */ /* 0x004fc8000bf05270 */
[----:B------:R-:W-:-:S09]  /*2eb0*/  UISETP.NE.OR UP0, UPT, UR18, 0x1, UP0 ;  /* 0x000000011200788c */ /* 0x000fd20008705670 */
[----:B------:R-:W-:Y:S05]  /*2ec0*/  BRA.U UP0, `(.L_x_37) ;  /* 0x0000000100b47547 */ /* 0x000fea000b800000 */
[----:B------:R-:W2:Y:S01]  /*2ed0*/  S2UR UR5, SR_CgaCtaId ;  /* 0x00000000000579c3 */ /* 0x000ea20000008800 */
[----:B------:R-:W-:Y:S01]  /*2ee0*/  UMOV UR4, 0x400 ;  /* 0x0000040000047882 */ /* 0x000fe20000000000 */
[----:B------:R-:W-:Y:S01]  /*2ef0*/  HFMA2 R3, -RZ, RZ, 0, 5.9604644775390625e-08 ;  /* 0x00000001ff037431 */ /* 0x000fe200000001ff */
[----:B------:R-:W-:Y:S01]  /*2f00*/  ISETP.NE.AND P0, PT, R0, RZ, PT ;  /* 0x000000ff0000720c */ /* 0x000fe20003f05270 */
[----:B------:R-:W-:Y:S01]  /*2f10*/  IMAD.MOV.U32 R8, RZ, RZ, RZ ;  /* 0x000000ffff087224 */ /* 0x000fe200078e00ff */
[----:B--2---:R-:W-:-:S04]  /*2f20*/  ULEA UR4, UR5, UR4, 0x18 ;  /* 0x0000000405047291 */ /* 0x004fc8000f8ec0ff */
[----:B------:R-:W-:Y:S02]  /*2f30*/  UIADD3 UR5, UPT, UPT, UR4, 0x98, URZ ;  /* 0x0000009804057890 */ /* 0x000fe4000fffe0ff */
[----:B------:R-:W-:Y:S02]  /*2f40*/  UIADD3 UR8, UPT, UPT, UR4, 0x90, URZ ;  /* 0x0000009004087890 */ /* 0x000fe4000fffe0ff */
[----:B------:R-:W-:-:S12]  /*2f50*/  UPRMT UR5, URZ, 0x654, UR5 ;  /* 0x00000654ff057896 */ /* 0x000fd80008000005 */
.L_x_40:
[----:B------:R-:W-:Y:S01]  /*2f60*/  SHF.L.U32 R6, R3, 0x1f, RZ ;  /* 0x0000001f03067819 */ /* 0x000fe200000006ff */
[----:B------:R-:W-:Y:S02]  /*2f70*/  IMAD.U32 R4, RZ, RZ, UR8 ;  /* 0x00000008ff047e24 */ /* 0x000fe4000f8e00ff */
[----:B------:R-:W-:Y:S01]  /*2f80*/  @!P0 IMAD.MOV.U32 R5, RZ, RZ, 0x10 ;  /* 0x00000010ff058424 */ /* 0x000fe200078e00ff */
[----:B------:R-:W2:Y:S02]  /*2f90*/  SYNCS.PHASECHK.TRANS64.TRYWAIT P1, [UR4+0x98], R6 ;  /* 0x00009806ff0075a7 */ /* 0x000ea40008021104 */
[----:B------:R-:W-:-:S04]  /*2fa0*/  PRMT R4, R0, 0x654, R4 ;  /* 0x0000065400047816 */ /* 0x000fc80000000004 */
[----:B------:R-:W-:Y:S01]  /*2fb0*/  SEL R2, R4, R2, !P0 ;  /* 0x0000000204027207 */ /* 0x000fe20004000000 */
[----:B--2---:R-:W-:Y:S06]  /*2fc0*/  @!P1 BRA `(.L_x_38) ;  /* 0x0000006400c49947 */ /* 0x004fec0003800000 */
.L_x_134:
[----:B------:R-:W-:Y:S01]  /*2fd0*/  UIADD3 UR6, UPT, UPT, UR4, 0xd0, URZ ;  /* 0x000000d004067890 */ /* 0x000fe2000fffe0ff */
[----:B------:R3:W-:Y:S01]  /*2fe0*/  @!P0 SYNCS.ARRIVE.TRANS64.RED RZ, [R2+URZ], R5 ;  /* 0x0000000502ff89a7 */ /* 0x0007e200080004ff */
[----:B------:R-:W-:Y:S01]  /*2ff0*/  UIADD3 UR7, UPT, UPT, UR4, 0x90, URZ ;  /* 0x0000009004077890 */ /* 0x000fe2000fffe0ff */
[----:B------:R-:W-:-:S08]  /*3000*/  LOP3.LUT R3, R3, 0x1, RZ, 0x3c, !PT ;  /* 0x0000000103037812 */ /* 0x000fd000078e3cff */
[----:B------:R-:W-:Y:S06]  /*3010*/  UGETNEXTWORKID.BROADCAST [UR6], [UR7] ;  /* 0x00000000060073ca */ /* 0x000fec0008000100 */
[----:B---3--:R-:W-:-:S04]  /*3020*/  SHF.L.U32 R5, R8, 0x1f, RZ ;  /* 0x0000001f08057819 */ /* 0x008fc800000006ff */
[----:B------:R-:W3:Y:S02]  /*3030*/  SYNCS.PHASECHK.TRANS64.TRYWAIT P1, [UR4+0x90], R5 ;  /* 0x00009005ff0075a7 */ /* 0x000ee40008021104 */
[----:B---3--:R-:W-:Y:S05]  /*3040*/  @!P1 BRA `(.L_x_39) ;  /* 0x0000006400bc9947 */ /* 0x008fea0003800000 */
.L_x_136:
[----:B--2---:R-:W2:Y:S01]  /*3050*/  LDS.128 R4, [UR4+0xd0] ;  /* 0x0000d004ff047984 */ /* 0x004ea20008000c00 */
[----:B------:R-:W-:Y:S01]  /*3060*/  LOP3.LUT R8, R8, 0x1, RZ, 0x3c, !PT ;  /* 0x0000000108087812 */ /* 0x000fe200078e3cff */
[----:B------:R-:W-:Y:S01]  /*3070*/  @!PT LDS RZ, [RZ] ;  /* 0x00000000fffff984 */ /* 0x000fe20000000800 */
[----:B------:R-:W-:Y:S01]  /*3080*/  @!PT LDS RZ, [RZ] ;  /* 0x00000000fffff984 */ /* 0x000fe20000000800 */
[----:B------:R-:W-:Y:S01]  /*3090*/  @!PT LDS RZ, [RZ] ;  /* 0x00000000fffff984 */ /* 0x000fe20000000800 */
[----:B------:R-:W-:Y:S01]  /*30a0*/  @!PT LDS RZ, [RZ] ;  /* 0x00000000fffff984 */ /* 0x000fe20000000800 */
[----:B------:R3:W-:Y:S06]  /*30b0*/  MEMBAR.ALL.CTA ;  /* 0x0000000000007992 */ /* 0x0007ec0000008000 */
[----:B---3--:R-:W3:Y:S02]  /*30c0*/  FENCE.VIEW.ASYNC.S ;  /* 0x00000000000073c6 */ /* 0x008ee40000000000 */
[----:B---3--:R-:W-:Y:S01]  /*30d0*/  SYNCS.ARRIVE.TRANS64.RED.A1T0 RZ, [UR5], RZ ;  /* 0x000000ffffff79a7 */ /* 0x008fe20008100405 */
[----:B--2---:R-:W-:-:S13]  /*30e0*/  LOP3.LUT P1, RZ, R6, 0x1, RZ, 0xc0, !PT ;  /* 0x0000000106ff7812 */ /* 0x004fda000782c0ff */
[----:B------:R-:W-:Y:S05]  /*30f0*/  @P1 BRA `(.L_x_40) ;  /* 0xfffffffc00981947 */ /* 0x000fea000383ffff */
[----:B------:R-:W-:-:S04]  /*3100*/  SHF.L.U32 R0, R3, 0x1f, RZ ;  /* 0x0000001f03007819 */ /* 0x000fc800000006ff */
[----:B------:R-:W2:Y:S02]  /*3110*/  SYNCS.PHASECHK.TRANS64 P0, [UR4+0x98], R0 ;  /* 0x00009800ff0075a7 */ /* 0x000ea40008001004 */
[----:B-12---:R-:W-:Y:S05]  /*3120*/  @P0 EXIT ;  /* 0x000000000000094d */ /* 0x006fea0003800000 */
[----:B------:R-:W-:-:S07]  /*3130*/  MOV R0, UR4 ;  /* 0x0000000400007c02 */ /* 0x000fce0008000f00 */
.L_x_41:
[----:B-1----:R-:W-:-:S04]  /*3140*/  SHF.L.U32 R2, R3, 0x1f, RZ ;  /* 0x0000001f03027819 */ /* 0x002fc800000006ff */
[----:B------:R1:W2:Y:S03]  /*3150*/  SYNCS.PHASECHK.TRANS64.TRYWAIT P0, [R0+URZ+0x98], R2 ;  /* 0x00009802000075a7 */ /* 0x0002a600080011ff */
[----:B--2---:R-:W-:Y:S05]  /*3160*/  @!P0 NANOSLEEP.SYNCS 0x989680 ;  /* 0x009896800000895d */ /* 0x004fea0003900000 */
[----:B------:R-:W2:Y:S02]  /*3170*/  @!P0 SYNCS.PHASECHK.TRANS64 P0, [R0+URZ+0x98], R2 ;  /* 0x00009802000085a7 */ /* 0x000ea400080010ff */
[----:B--2---:R-:W-:Y:S05]  /*3180*/  @P0 EXIT ;  /* 0x000000000000094d */ /* 0x004fea0003800000 */
[----:B------:R-:W-:Y:S05]  /*3190*/  BRA `(.L_x_41) ;  /* 0xfffffffc00e87947 */ /* 0x000fea000383ffff */
.L_x_37:
[----:B------:R-:W-:-:S09]  /*31a0*/  UISETP.NE.AND UP0, UPT, UR18, URZ, UPT ;  /* 0x000000ff1200728c */ /* 0x000fd2000bf05270 */
[----:B------:R-:W-:Y:S05]  /*31b0*/  BRA.U UP0, `(.L_x_42) ;  /* 0x0000001100007547 */ /* 0x000fea000b800000 */
[----:B------:R-:W2:Y:S01]  /*31c0*/  S2UR UR7, SR_CgaCtaId ;  /* 0x00000000000779c3 */ /* 0x000ea20000008800 */
[----:B------:R-:W-:Y:S01]  /*31d0*/  UMOV UR4, 0x40 ;  /* 0x0000004000047882 */ /* 0x000fe20000000000 */
[----:B------:R-:W-:Y:S01]  /*31e0*/  NOP ;  /* 0x0000000000007918 */ /* 0x000fe20000000000 */
[----:B------:R-:W-:Y:S01]  /*31f0*/  UMOV UR6, 0x400 ;  /* 0x0000040000067882 */ /* 0x000fe20000000000 */
[----:B--2---:R-:W-:Y:S02]  /*3200*/  ULEA UR5, UR7, UR4, 0x18 ;  /* 0x0000000407057291 */ /* 0x004fe4000f8ec0ff */
[----:B------:R-:W-:-:S07]  /*3210*/  ULEA UR6, UR7, UR6, 0x18 ;  /* 0x0000000607067291 */ /* 0x000fce000f8ec0ff */
[----:B------:R-:W2:Y:S02]  /*3220*/  LDS.U8 R0, [UR5+0x1c] ;  /* 0x00001c05ff007984 */ /* 0x000ea40008000000 */
[----:B--2---:R-:W-:-:S13]  /*3230*/  ISETP.NE.AND P0, PT, R0, RZ, PT ;  /* 0x000000ff0000720c */ /* 0x004fda0003f05270 */
[----:B------:R-:W-:Y:S05]  /*3240*/  @P0 BRA `(.L_x_43) ;  /* 0x0000000000580947 */ /* 0x000fea0003800000 */
[----:B------:R-:W-:-:S13]  /*3250*/  ELECT P0, URZ, PT ;  /* 0x0000000000ff782f */ /* 0x000fda0003800000 */
[----:B------:R-:W-:Y:S05]  /*3260*/  @!P0 BRA `(.L_x_44) ;  /* 0x0000000000608947 */ /* 0x000fea0003800000 */
[----:B------:R-:W-:Y:S01]  /*3270*/  UMOV UR4, 0x10 ;  /* 0x0000001000047882 */ /* 0x000fe20000000000 */
[----:B------:R-:W-:Y:S01]  /*3280*/  HFMA2 R0, -RZ, RZ, 0, 5.9604644775390625e-08 ;  /* 0x00000001ff007431 */ /* 0x000fe200000001ff */
[----:B------:R-:W-:-:S03]  /*3290*/  MOV R2, 0xffff ;  /* 0x0000ffff00027802 */ /* 0x000fc60000000f00 */
[----:B------:R-:W-:Y:S04]  /*32a0*/  DEPBAR.LE SB2, 0x36 ;  /* 0x0000ad800000791a */ /* 0x000fe80000000000 */
[----:B------:R-:W2:Y:S02]  /*32b0*/  UTCATOMSWS.FIND_AND_SET.ALIGN UP0, UR4, UR4 ;  /* 0x00000004000475e3 */ /* 0x000ea40008000800 */
[----:B--2---:R-:W-:Y:S01]  /*32c0*/  MOV R3, UR4 ;  /* 0x0000000400037c02 */ /* 0x004fe20008000f00 */
[----:B------:R-:W-:Y:S06]  /*32d0*/  BRA.U UP0, `(.L_x_45) ;  /* 0x0000000100187547 */ /* 0x000fec000b800000 */
.L_x_46:
[----:B------:R-:W-:Y:S05]  /*32e0*/  NANOSLEEP 0x64 ;  /* 0x000000640000795d */ /* 0x000fea0003800000 */
[----:B------:R-:W-:-:S05]  /*32f0*/  UMOV UR4, 0x10 ;  /* 0x0000001000047882 */ /* 0x000fca0000000000 */
[----:B------:R-:W-:Y:S04]  /*3300*/  DEPBAR.LE SB2, 0x36 ;  /* 0x0000ad800000791a */ /* 0x000fe80000000000 */
[----:B------:R-:W2:Y:S02]  /*3310*/  UTCATOMSWS.FIND_AND_SET.ALIGN UP0, UR4, UR4 ;  /* 0x00000004000475e3 */ /* 0x000ea40008000800 */
[----:B--2---:R-:W-:Y:S01]  /*3320*/  MOV R3, UR4 ;  /* 0x0000000400037c02 */ /* 0x004fe20008000f00 */
[----:B------:R-:W-:Y:S05]  /*3330*/  BRA.U !UP0, `(.L_x_46) ;  /* 0xfffffffd08e87547 */ /* 0x000fea000b83ffff */
.L_x_45:
[-C--:B------:R-:W-:Y:S02]  /*3340*/  SHF.L.U32 R2, R2, R3.reuse, RZ ;  /* 0x0000000302027219 */ /* 0x080fe400000006ff */
[----:B------:R-:W-:Y:S01]  /*3350*/  SHF.L.U32 R0, R0, R3, RZ ;  /* 0x0000000300007219 */ /* 0x000fe200000006ff */
[----:B------:R-:W-:Y:S02]  /*3360*/  IMAD.SHL.U32 R3, R3, 0x20, RZ ;  /* 0x0000002003037824 */ /* 0x000fe400078e00ff */
[----:B------:R2:W-:Y:S04]  /*3370*/  ATOMS.OR RZ, [UR5+0x14], R2 ;  /* 0x00001402ffff798c */ /* 0x0005e8000b000005 */
[----:B------:R2:W-:Y:S04]  /*3380*/  ATOMS.OR RZ, [UR5+0x18], R0 ;  /* 0x00001800ffff798c */ /* 0x0005e8000b000005 */
[----:B------:R2:W-:Y:S01]  /*3390*/  STS [UR6+0xe0], R3 ;  /* 0x0000e003ff007988 */ /* 0x0005e20008000806 */
[----:B------:R-:W-:Y:S05]  /*33a0*/  BRA `(.L_x_44) ;  /* 0x0000000000107947 */ /* 0x000fea0003800000 */
.L_x_43:
[----:B------:R-:W-:Y:S02]  /*33b0*/  MOV R0, 0xffffffff ;  /* 0xffffffff00007802 */ /* 0x000fe40000000f00 */
[----:B------:R-:W-:-:S03]  /*33c0*/  MOV R2, 0x33f0 ;  /* 0x000033f000027802 */ /* 0x000fc60000000f00 */
[----:B------:R2:W-:Y:S04]  /*33d0*/  STS [UR6+0xe0], R0 ;  /* 0x0000e000ff007988 */ /* 0x0005e80008000806 */
[----:B-12--5:R-:W-:Y:S05]  /*33e0*/  CALL.REL.NOINC `($__internal_1_$__cuda_sm10x_tcgen05_guardrail_trap_phase_invalid_during_alloc) ;  /* 0x0000006800c87944 */ /* 0x026fea0003c00000 */
.L_x_44:
[----:B------:R-:W-:Y:S05]  /*33f0*/  WARPSYNC.ALL ;  /* 0x0000000000007948 */ /* 0x000fea0003800000 */
[----:B------:R-:W3:Y:S01]  /*3400*/  S2UR UR4, SR_CgaCtaId ;  /* 0x00000000000479c3 */ /* 0x000ee20000008800 */
[----:B------:R-:W-:Y:S01]  /*3410*/  UMOV UR24, 0x400 ;  /* 0x0000040000187882 */ /* 0x000fe20000000000 */
[----:B------:R-:W-:-:S06]  /*3420*/  NOP ;  /* 0x0000000000007918 */ /* 0x000fcc0000000000 */
[----:B------:R-:W-:Y:S06]  /*3430*/  BAR.ARV 0x6, 0xa0 ;  /* 0x0182800000007b1d */ /* 0x000fec0000002000 */
[----:B------:R-:W4:Y:S01]  /*3440*/  LDCU UR6, c[0x0][0x390] ;  /* 0x00007200ff0677ac */ /* 0x000f220008000800 */
[----:B------:R-:W-:Y:S01]  /*3450*/  IMAD.MOV.U32 R8, RZ, RZ, 0x1 ;  /* 0x00000001ff087424 */ /* 0x000fe200078e00ff */
[----:B------:R-:W2:Y:S01]  /*3460*/  LDCU UR7, c[0x0][0x390] ;  /* 0x00007200ff0777ac */ /* 0x000ea20008000800 */
[----:B------:R-:W-:Y:S01]  /*3470*/  UMOV UR27, URZ ;  /* 0x000000ff001b7c82 */ /* 0x000fe20008000000 */
[----:B------:R-:W-:Y:S01]  /*3480*/  UMOV UR23, URZ ;  /* 0x000000ff00177c82 */ /* 0x000fe20008000000 */
[----:B---3--:R-:W-:Y:S01]  /*3490*/  ULEA UR24, UR4, UR24, 0x18 ;  /* 0x0000001804187291 */ /* 0x008fe2000f8ec0ff */
[----:B------:R-:W-:Y:S01]  /*34a0*/  UMOV UR44, 0x0 ;  /* 0x00000000002c7882 */ /* 0x000fe20000000000 */
[----:B------:R-:W-:-:S02]  /*34b0*/  UMOV UR45, 0x8118910 ;  /* 0x08118910002d7882 */ /* 0x000fc40000000000 */
[----:B------:R-:W-:Y:S02]  /*34c0*/  UIADD3 UR4, UPT, UPT, UR24, 0x8400, URZ ;  /* 0x0000840018047890 */ /* 0x000fe4000fffe0ff */
[----:B------:R-:W-:Y:S02]  /*34d0*/  UIADD3 UR5, UPT, UPT, UR24, 0x28400, URZ ;  /* 0x0002840018057890 */ /* 0x000fe4000fffe0ff */
[----:B----4-:R-:W-:Y:S01]  /*34e0*/  UIADD3 UR6, UPT, UPT, UR6, 0x3f, URZ ;  /* 0x0000003f06067890 */ /* 0x010fe2000fffe0ff */
[----:B------:R-:W3:Y:S01]  /*34f0*/  LDS R9, [UR24+0xe0] ;  /* 0x0000e018ff097984 */ /* 0x000ee20008000800 */
[----:B------:R-:W-:Y:S02]  /*3500*/  USHF.R.U32.HI UR25, URZ, 0x4, UR4 ;  /* 0x00000004ff197899 */ /* 0x000fe40008011604 */
[----:B------:R-:W-:Y:S02]  /*3510*/  USHF.R.S32.HI UR29, URZ, 0x1f, UR6 ;  /* 0x0000001fff1d7899 */ /* 0x000fe40008011406 */
[----:B------:R-:W-:-:S02]  /*3520*/  USHF.R.U32.HI UR4, URZ, 0x4, UR5 ;  /* 0x00000004ff047899 */ /* 0x000fc40008011605 */
[----:B------:R-:W-:Y:S02]  /*3530*/  ULEA.HI UR29, UR29, UR6, URZ, 0x6 ;  /* 0x000000061d1d7291 */ /* 0x000fe4000f8f30ff */
[----:B------:R-:W-:Y:S02]  /*3540*/  UIADD3 UR46, UPT, UPT, UR24, 0x98, URZ ;  /* 0x00000098182e7890 */ /* 0x000fe4000fffe0ff */
[----:B------:R-:W-:Y:S02]  /*3550*/  USHF.R.S32.HI UR29, URZ, 0x6, UR29 ;  /* 0x00000006ff1d7899 */ /* 0x000fe4000801141d */
[----:B------:R-:W-:Y:S02]  /*3560*/  ULOP3.LUT UR25, UR25, 0x3fff, URZ, 0xc0, !UPT ;  /* 0x00003fff19197892 */ /* 0x000fe4000f8ec0ff */
[----:B------:R-:W-:Y:S02]  /*3570*/  UISETP.LT.AND UP0, UPT, UR29, 0x1, UPT ;  /* 0x000000011d00788c */ /* 0x000fe4000bf01270 */
[----:B------:R-:W-:-:S02]  /*3580*/  ULOP3.LUT UR4, UR4, 0x3fff, URZ, 0xc0, !UPT ;  /* 0x00003fff04047892 */ /* 0x000fc4000f8ec0ff */
[----:B------:R-:W-:Y:S01]  /*3590*/  USEL UR47, UR29, 0x1, !UP0 ;  /* 0x000000011d2f7887 */ /* 0x000fe2000c000000 */
[----:B------:R-:W-:Y:S01]  /*35a0*/  UMOV UR42, 0x0 ;  /* 0x00000000002a7882 */ /* 0x000fe20000000000 */
[----:B------:R-:W-:Y:S01]  /*35b0*/  UMOV UR43, 0x8118910 ;  /* 0x08118910002b7882 */ /* 0x000fe20000000000 */
[----:B------:R-:W-:Y:S01]  /*35c0*/  UMOV UR40, 0x0 ;  /* 0x0000000000287882 */ /* 0x000fe20000000000 */
[----:B------:R-:W-:Y:S01]  /*35d0*/  UMOV UR41, 0x8118910 ;  /* 0x0811891000297882 */ /* 0x000fe20000000000 */
[----:B------:R-:W-:Y:S01]  /*35e0*/  UMOV UR38, 0x0 ;  /* 0x0000000000267882 */ /* 0x000fe20000000000 */
[----:B-1----:R-:W-:Y:S01]  /*35f0*/  UMOV UR39, 0x8118910 ;  /* 0x0811891000277882 */ /* 0x002fe20000000000 */
[----:B------:R-:W-:Y:S01]  /*3600*/  UMOV UR36, 0x0 ;  /* 0x0000000000247882 */ /* 0x000fe20000000000 */
[----:B------:R-:W-:Y:S01]  /*3610*/  UMOV UR37, 0x8118910 ;  /* 0x0811891000257882 */ /* 0x000fe20000000000 */
[----:B------:R-:W-:Y:S02]  /*3620*/  UPRMT UR46, URZ, 0x654, UR46 ;  /* 0x00000654ff2e7896 */ /* 0x000fe4000800002e */
[----:B------:R-:W-:-:S02]  /*3630*/  ULOP3.LUT UR25, UR25, 0x2000000, URZ, 0xfc, !UPT ;  /* 0x0200000019197892 */ /* 0x000fc4000f8efcff */
[----:B------:R-:W-:Y:S02]  /*3640*/  ULOP3.LUT UR26, UR4, 0x2000000, URZ, 0xfc, !UPT ;  /* 0x02000000041a7892 */ /* 0x000fe4000f8efcff */
[----:B------:R-:W-:Y:S02]  /*3650*/  UIADD3 UR47, UPT, UPT, -UR47, URZ, URZ ;  /* 0x000000ff2f2f7290 */ /* 0x000fe4000fffe1ff */
[----:B--2---:R-:W-:Y:S01]  /*3660*/  UISETP.GE.AND UP4, UPT, UR7, 0x1, UPT ;  /* 0x000000010700788c */ /* 0x004fe2000bf86270 */
[----:B------:R-:W-:Y:S01]  /*3670*/  UMOV UR34, 0x0 ;  /* 0x0000000000227882 */ /* 0x000fe20000000000 */
[C---:B---3--:R-:W-:Y:S01]  /*3680*/  VIADD R3, R9.reuse, 0x40 ;  /* 0x0000004009037836 */ /* 0x048fe20000000000 */
[----:B------:R-:W-:Y:S01]  /*3690*/  LOP3.LUT R2, R9, 0xffff, RZ, 0xc0, !PT ;  /* 0x0000ffff09027812 */ /* 0x000fe200078ec0ff */
[----:B------:R-:W-:Y:S01]  /*36a0*/  UMOV UR35, 0x8118910 ;  /* 0x0811891000237882 */ /* 0x000fe20000000000 */
[----:B------:R-:W-:Y:S01]  /*36b0*/  UMOV UR32, 0x0 ;  /* 0x0000000000207882 */ /* 0x000fe20000000000 */
[----:B------:R-:W-:Y:S01]  /*36c0*/  UMOV UR33, 0x8118910 ;  /* 0x0811891000217882 */ /* 0x000fe20000000000 */
[----:B------:R-:W-:Y:S01]  /*36d0*/  LOP3.LUT R3, R3, 0xffff, RZ, 0xc0, !PT ;  /* 0x0000ffff03037812 */ /* 0x000fe200078ec0ff */
[----:B------:R-:W-:Y:S01]  /*36e0*/  UMOV UR30, 0x0 ;  /* 0x00000000001e7882 */ /* 0x000fe20000000000 */
[----:B------:R-:W-:-:S03]  /*36f0*/  UMOV UR31, 0x8118910 ;  /* 0x08118910001f7882 */ /* 0x000fc60000000000 */
[----:B------:R1:W-:Y:S02]  /*3700*/  STL.64 [R1], R2 ;  /* 0x0000000201007387 */ /* 0x0003e40000100a00 */
[----:B-1----:R-:W-:-:S07]  /*3710*/  CS2R R2, SRZ ;  /* 0x0000000000027805 */ /* 0x002fce000001ff00 */
.L_x_53:
[----:B-1----:R-:W-:-:S04]  /*3720*/  SHF.L.U32 R4, R3, 0x1f, RZ ;  /* 0x0000001f03047819 */ /* 0x002fc800000006ff */
[----:B------:R-:W1:Y:S02]  /*3730*/  SYNCS.PHASECHK.TRANS64.TRYWAIT P0, [UR24+0x90], R4 ;  /* 0x00009004ff0075a7 */ /* 0x000e640008001118 */
[----:B-12---:R-:W-:Y:S05]  /*3740*/  @!P0 BRA `(.L_x_47) ;  /* 0x0000006000148947 */ /* 0x006fea0003800000 */
.L_x_138:
[----:B-1----:R-:W1:Y:S01]  /*3750*/  LDS.128 R4, [UR24+0xd0] ;  /* 0x0000d018ff047984 */ /* 0x002e620008000c00 */
[----:B------:R-:W-:Y:S01]  /*3760*/  ULEA UR28, UR27, UR24, 0x3 ;  /* 0x000000181b1c7291 */ /* 0x000fe2000f8e18ff */
[----:B------:R-:W-:Y:S01]  /*3770*/  SHF.L.U32 R0, R8, 0x1f, RZ ;  /* 0x0000001f08007819 */ /* 0x000fe200000006ff */
[----:B------:R-:W-:Y:S01]  /*3780*/  @!PT LDS RZ, [RZ] ;  /* 0x00000000fffff984 */ /* 0x000fe20000000800 */
[----:B------:R-:W-:Y:S01]  /*3790*/  @!PT LDS RZ, [RZ] ;  /* 0x00000000fffff984 */ /* 0x000fe20000000800 */
[----:B------:R-:W-:Y:S01]  /*37a0*/  @!PT LDS RZ, [RZ] ;  /* 0x00000000fffff984 */ /* 0x000fe20000000800 */
[----:B------:R-:W-:Y:S01]  /*37b0*/  @!PT LDS RZ, [RZ] ;  /* 0x00000000fffff984 */ /* 0x000fe20000000800 */
[----:B------:R2:W-:Y:S06]  /*37c0*/  MEMBAR.ALL.CTA ;  /* 0x0000000000007992 */ /* 0x0005ec0000008000 */
[----:B--2---:R-:W2:Y:S02]  /*37d0*/  FENCE.VIEW.ASYNC.S ;  /* 0x00000000000073c6 */ /* 0x004ea40000000000 */
[----:B--2---:R-:W-:Y:S01]  /*37e0*/  SYNCS.ARRIVE.TRANS64.RED.A1T0 RZ, [UR46], RZ ;  /* 0x000000ffffff79a7 */ /* 0x004fe2000810042e */
[----:B------:R-:W2:Y:S01]  /*37f0*/  SYNCS.PHASECHK.TRANS64.TRYWAIT P0, [UR28+0xb0], R0 ;  /* 0x0000b000ff0075a7 */ /* 0x000ea2000800111c */
[----:B-1----:R-:W-:Y:S01]  /*3800*/  LOP3.LUT P3, RZ, R6, 0x1, RZ, 0xc0, !PT ;  /* 0x0000000106ff7812 */ /* 0x002fe2000786c0ff */
[----:B--2---:R-:W-:-:S12]  /*3810*/  @!P0 BRA `(.L_x_48) ;  /* 0x0000005c00f88947 */ /* 0x004fd80003800000 */
.L_x_140:
[----:B------:R-:W-:Y:S05]  /*3820*/  BRA.U !UP4, `(.L_x_49) ;  /* 0x000000050c547547 */ /* 0x000fea000b800000 */
[----:B-1----:R-:W-:Y:S01]  /*3830*/  IMAD.U32 R0, RZ, RZ, UR27 ;  /* 0x0000001bff007e24 */ /* 0x002fe2000f8e00ff */
[----:B------:R-:W-:-:S04]  /*3840*/  ULEA UR4, UR23, UR24, 0x3 ;  /* 0x0000001817047291 */ /* 0x000fc8000f8e18ff */
[----:B------:R-:W-:-:S05]  /*3850*/  LEA R0, R0, R1, 0x2 ;  /* 0x0000000100007211 */ /* 0x000fca00078e10ff */
[----:B------:R1:W5:Y:S01]  /*3860*/  LDL R4, [R0] ;  /* 0x0000000000047983 */ /* 0x0003620000100800 */
[----:B------:R-:W-:Y:S01]  /*3870*/  UPLOP3.LUT UP2, UPT, UPT, UPT, UPT, 0x40, 0x4 ;  /* 0x000000000004789c */ /* 0x000fe20003f4e870 */
[----:B------:R-:W-:Y:S01]  /*3880*/  UMOV UR22, UR47 ;  /* 0x0000002f00167c82 */ /* 0x000fe20008000000 */
[----:B------:R-:W-:Y:S01]  /*3890*/  UMOV UR21, UR29 ;  /* 0x0000001d00157c82 */ /* 0x000fe20008000000 */
[----:B------:R-:W-:Y:S01]  /*38a0*/  UMOV UR5, UR23 ;  /* 0x0000001700057c82 */ /* 0x000fe20008000000 */
[----:B-1----:R-:W-:-:S04]  /*38b0*/  SHF.L.U32 R0, R2, 0x1f, RZ ;  /* 0x0000001f02007819 */ /* 0x002fc800000006ff */
[----:B------:R1:W2:Y:S03]  /*38c0*/  SYNCS.PHASECHK.TRANS64.TRYWAIT P2, [UR4], R0 ;  /* 0x00000000ff0075a7 */ /* 0x0002a60008041104 */
.L_x_52:
[----:B------:R-:W-:Y:S02]  /*38d0*/  UIADD3 UR22, UPT, UPT, UR22, 0x1, URZ ;  /* 0x0000000116167890 */ /* 0x000fe4000fffe0ff */
[----:B------:R-:W-:Y:S02]  /*38e0*/  ULEA UR20, UR5, UR24, 0x3 ;  /* 0x0000001805147291 */ /* 0x000fe4000f8e18ff */
[----:B------:R-:W-:Y:S01]  /*38f0*/  UISETP.NE.AND UP3, UPT, UR22, URZ, UPT ;  /* 0x000000ff1600728c */ /* 0x000fe2000bf65270 */
[----:B--23--:R-:W-:Y:S10]  /*3900*/  @P2 BRA `(.L_x_50) ;  /* 0x00000000000c2947 */ /* 0x00cff40003800000 */
[----:B------:R-:W-:Y:S04]  /*3910*/  SHF.L.U32 R5, R2, 0x1f, RZ ;  /* 0x0000001f02057819 */ /* 0x000fe800000006ff */
[----:B------:R-:W2:Y:S02]  /*3920*/  SYNCS.PHASECHK.TRANS64.TRYWAIT P0, [UR20], R5 ;  /* 0x00000005ff0075a7 */ /* 0x000ea40008001114 */
[----:B--2---:R-:W-:Y:S05]  /*3930*/  @!P0 BRA `(.L_x_51) ;  /* 0x0000005c00c88947 */ /* 0x004fea0003800000 */
.L_x_50:
[----:B------:R-:W-:Y:S01]  /*3940*/  UISETP.NE.AND UP0, UPT, UR21, 0x1, UPT ;  /* 0x000000011500788c */ /* 0x000fe2000bf05270 */
[----:B------:R-:W-:Y:S01]  /*3950*/  PLOP3.LUT P2, PT, PT, PT, PT, 0x80, 0x8 ;  /* 0x000000000008781c */ /* 0x000fe20003f4f070 */
[----:B------:R-:W-:Y:S01]  /*3960*/  UIADD3 UR4, UPT, UPT, UR5, 0x1, URZ ;  /* 0x0000000105047890 */ /* 0x000fe2000fffe0ff */
[----:B------:R-:W-:Y:S03]  /*3970*/  ELECT P1, URZ, PT ;  /* 0x0000000000ff782f */ /* 0x000fe60003820000 */
[----:B------:R-:W-:Y:S01]  /*3980*/  UISETP.NE.AND UP1, UPT, UR4, 0x4, UPT ;  /* 0x000000040400788c */ /* 0x000fe2000bf25270 */
[----:B------:R-:W-:Y:S01]  /*3990*/  PLOP3.LUT P0, PT, PT, PT, UP0, 0x80, 0x8 ;  /* 0x000000000008781c */ /* 0x000fe20003f0f008 */
[----:B------:R-:W-:Y:S02]  /*39a0*/  ULEA UR18, UR5, UR26, 0xa ;  /* 0x0000001a05127291 */ /* 0x000fe4000f8e50ff */
[----:B------:R-:W-:Y:S02]  /*39b0*/  USEL UR6, URZ, 0x1, UP1 ;  /* 0x00000001ff067887 */ /* 0x000fe40008800000 */
[----:B------:R-:W-:Y:S02]  /*39c0*/  USEL UR23, UR4, URZ, UP1 ;  /* 0x000000ff04177287 */ /* 0x000fe40008800000 */
[----:B------:R-:W-:Y:S02]  /*39d0*/  ULEA UR16, UR5, UR25, 0xb ;  /* 0x0000001905107291 */ /* 0x000fe4000f8e58ff */
[----:B------:R-:W-:Y:S01]  /*39e0*/  @UP0 ULEA UR4, UR23, UR24, 0x3 ;  /* 0x0000001817040291 */ /* 0x000fe2000f8e18ff */
[----:B------:R-:W-:Y:S01]  /*39f0*/  LOP3.LUT R2, R2, UR6, RZ, 0x3c, !PT ;  /* 0x0000000602027c12 */ /* 0x000fe2000f8e3cff */
[----:B------:R-:W-:Y:S01]  /*3a00*/  UIADD3 UR8, UPT, UPT, UR18, 0x40, URZ ;  /* 0x0000004012087890 */ /* 0x000fe2000fffe0ff */
[----:B-----5:R-:W-:Y:S01]  /*3a10*/  @P1 R2UR.BROADCAST UR6, R4 ;  /* 0x00000000040612ca */ /* 0x020fe200008e0000 */
[----:B------:R-:W-:Y:S01]  /*3a20*/  UIADD3 UR12, UPT, UPT, UR18, 0x80, URZ ;  /* 0x00000080120c7890 */ /* 0x000fe2000fffe0ff */
[----:B-1----:R-:W-:Y:S01]  /*3a30*/  @P0 SHF.L.U32 R0, R2, 0x1f, RZ ;  /* 0x0000001f02000819 */ /* 0x002fe200000006ff */
[----:B------:R-:W-:Y:S02]  /*3a40*/  UIADD3 UR10, UPT, UPT, UR18, 0xc0, URZ ;  /* 0x000000c0120a7890 */ /* 0x000fe4000fffe0ff */
[----:B------:R-:W-:Y:S01]  /*3a50*/  UIADD3 UR21, UPT, UPT, UR21, -0x1, URZ ;  /* 0xffffffff15157890 */ /* 0x000fe2000fffe0ff */
[----:B------:R3:W4:Y:S01]  /*3a60*/  @P0 SYNCS.PHASECHK.TRANS64.TRYWAIT P2, [UR4], R0 ;  /* 0x00000000ff0005a7 */ /* 0x0007220008041104 */
[----:B------:R-:W-:Y:S11]  /*3a70*/  ELECT P0, URZ, PT ;  /* 0x0000000000ff782f */ /* 0x000ff60003800000 */
[----:B------:R-:W-:Y:S02]  /*3a80*/  @!UPT UIADD3 URZ, UPT, UPT, URZ, URZ, URZ ;  /* 0x000000fffffff290 */ /* 0x000fe4000fffe0ff */
[C---:B------:R-:W-:Y:S01]  /*3a90*/  @P0 R2UR.BROADCAST UR15, R4.reuse ;  /* 0x00000000040f02ca */ /* 0x040fe200008e0000 */
[----:B------:R-:W-:Y:S01]  /*3aa0*/  UIADD3 UR4, UPT, UPT, UR16, 0x40, URZ ;  /* 0x0000004010047890 */ /* 0x000fe2000fffe0ff */
[----:B------:R-:W-:Y:S11]  /*3ab0*/  ELECT P0, URZ, PT ;  /* 0x0000000000ff782f */ /* 0x000ff60003800000 */
[----:B------:R-:W-:Y:S02]  /*3ac0*/  @!UPT UIADD3 URZ, UPT, UPT, URZ, URZ, URZ ;  /* 0x000000fffffff290 */ /* 0x000fe4000fffe0ff */
[C---:B------:R-:W-:Y:S02]  /*3ad0*/  @P0 R2UR.BROADCAST UR14, R4.reuse ;  /* 0x00000000040e02ca */ /* 0x040fe400008e0000 */
[----:B------:R-:W-:Y:S01]  /*3ae0*/  ELECT P0, URZ, PT ;  /* 0x0000000000ff782f */ /* 0x000fe20003800000 */
[----:B------:R-:W-:Y:S01]  /*3af0*/  UMOV UR19, 0x20004020 ;  /* 0x2000402000137882 */ /* 0x000fe20000000000 */
[----:B------:R-:W-:Y:S01]  /*3b00*/  UMOV UR17, 0x20004020 ;  /* 0x2000402000117882 */ /* 0x000fe20000000000 */
[----:B------:R-:W-:Y:S01]  /*3b10*/  UMOV UR9, 0x20004020 ;  /* 0x2000402000097882 */ /* 0x000fe20000000000 */
[----:B------:R1:W-:Y:S01]  /*3b20*/  UTCHMMA gdesc[UR16], gdesc[UR18], tmem[UR6], tmem[UR44], idesc[UR45], UP2 ;  /* 0x00ff2c12100075ea */ /* 0x0003e20009000006 */
[----:B------:R-:W-:Y:S01]  /*3b30*/  UPLOP3.LUT UP2, UPT, UPT, UPT, UPT, 0x80, 0x8 ;  /* 0x000000000008789c */ /* 0x000fe20003f4f070 */
[----:B------:R-:W-:Y:S01]  /*3b40*/  UMOV UR5, 0x20004020 ;  /* 0x2000402000057882 */ /* 0x000fe20000000000 */
[----:B------:R-:W-:Y:S01]  /*3b50*/  UMOV UR13, 0x20004020 ;  /* 0x20004020000d7882 */ /* 0x000fe20000000000 */
[----:B------:R2:W-:Y:S01]  /*3b60*/  UTCHMMA gdesc[UR4], gdesc[UR8], tmem[UR15], tmem[UR42], idesc[UR43], UPT ;  /* 0x00ff2a08040075ea */ /* 0x0005e2000b80000f */
[----:B------:R-:W-:Y:S01]  /*3b70*/  UMOV UR7, 0x20004020 ;  /* 0x2000402000077882 */ /* 0x000fe20000000000 */
[----:B------:R-:W-:Y:S01]  /*3b80*/  UMOV UR11, 0x20004020 ;  /* 0x20004020000b7882 */ /* 0x000fe20000000000 */
[----:B-1----:R-:W-:Y:S02]  /*3b90*/  UIADD3 UR6, UPT, UPT, UR16, 0x80, URZ ;  /* 0x0000008010067890 */ /* 0x002fe4000fffe0ff */
[C---:B------:R-:W-:Y:S02]  /*3ba0*/  @P0 R2UR.BROADCAST UR19, R4.reuse ;  /* 0x00000000041302ca */ /* 0x040fe400008e0000 */
[----:B------:R-:W-:Y:S11]  /*3bb0*/  ELECT P0, URZ, PT ;  /* 0x0000000000ff782f */ /* 0x000ff60003800000 */
[----:B------:R-:W-:Y:S02]  /*3bc0*/  @!UPT UIADD3 URZ, UPT, UPT, URZ, URZ, URZ ;  /* 0x000000fffffff290 */ /* 0x000fe4000fffe0ff */
[C---:B------:R-:W-:Y:S02]  /*3bd0*/  @P0 R2UR.BROADCAST UR17, R4.reuse ;  /* 0x00000000041102ca */ /* 0x040fe400008e0000 */
[----:B------:R-:W-:Y:S01]  /*3be0*/  ELECT P0, URZ, PT ;  /* 0x0000000000ff782f */ /* 0x000fe20003800000 */
[----:B--2---:R-:W-:Y:S02]  /*3bf0*/  UIADD3 UR4, UPT, UPT, UR16, 0xc0, URZ ;  /* 0x000000c010047890 */ /* 0x004fe4000fffe0ff */
[----:B------:R-:W-:Y:S01]  /*3c00*/  UIADD3 UR8, UPT, UPT, UR18, 0x100, URZ ;  /* 0x0000010012087890 */ /* 0x000fe2000fffe0ff */
[----:B------:R1:W-:Y:S01]  /*3c10*/  UTCHMMA gdesc[UR6], gdesc[UR12], tmem[UR14], tmem[UR40], idesc[UR41], UPT ;  /* 0x00ff280c060075ea */ /* 0x0003e2000b80000e */
[----:B------:R-:W-:Y:S05]  /*3c20*/  UMOV UR15, 0x20004020 ;  /* 0x20004020000f7882 */ /* 0x000fea0000000000 */
[----:B------:R2:W-:Y:S01]  /*3c30*/  UTCHMMA gdesc[UR4], gdesc[UR10], tmem[UR19], tmem[UR38], idesc[UR39], UPT ;  /* 0x00ff260a040075ea */ /* 0x0005e2000b800013 */
[----:B-1----:R-:W-:Y:S02]  /*3c40*/  UIADD3 UR6, UPT, UPT, UR16, 0x100, URZ ;  /* 0x0000010010067890 */ /* 0x002fe4000fffe0ff */
[----:B------:R-:W-:Y:S02]  /*3c50*/  UIADD3 UR14, UPT, UPT, UR18, 0x140, URZ ;  /* 0x00000140120e7890 */ /* 0x000fe4000fffe0ff */
[----:B------:R-:W-:Y:S02]  /*3c60*/  UIADD3 UR12, UPT, UPT, UR18, 0x180, URZ ;  /* 0x00000180120c7890 */ /* 0x000fe4000fffe0ff */
[----:B--2---:R-:W-:Y:S01]  /*3c70*/  UIADD3 UR4, UPT, UPT, UR16, 0x140, URZ ;  /* 0x0000014010047890 */ /* 0x004fe2000fffe0ff */
[C---:B------:R-:W-:Y:S02]  /*3c80*/  @P0 R2UR.BROADCAST UR19, R4.reuse ;  /* 0x00000000041302ca */ /* 0x040fe400008e0000 */
[----:B------:R-:W-:Y:S01]  /*3c90*/  ELECT P0, URZ, PT ;  /* 0x0000000000ff782f */ /* 0x000fe20003800000 */
[----:B------:R1:W-:Y:S01]  /*3ca0*/  UTCHMMA gdesc[UR6], gdesc[UR8], tmem[UR17], tmem[UR36], idesc[UR37], UPT ;  /* 0x00ff2408060075ea */ /* 0x0003e2000b800011 */
[----:B------:R-:W-:Y:S09]  /*3cb0*/  UIADD3 UR10, UPT, UPT, UR18, 0x1c0, URZ ;  /* 0x000001c0120a7890 */ /* 0x000ff2000fffe0ff */
[----:B------:R2:W-:Y:S01]  /*3cc0*/  UTCHMMA gdesc[UR4], gdesc[UR14], tmem[UR19], tmem[UR34], idesc[UR35], UPT ;  /* 0x00ff220e040075ea */ /* 0x0005e2000b800013 */
[----:B-1----:R-:W-:Y:S01]  /*3cd0*/  UIADD3 UR8, UPT, UPT, UR16, 0x180, URZ ;  /* 0x0000018010087890 */ /* 0x002fe2000fffe0ff */
[C---:B------:R-:W-:Y:S02]  /*3ce0*/  @P0 R2UR.BROADCAST UR17, R4.reuse ;  /* 0x00000000041102ca */ /* 0x040fe400008e0000 */
[----:B------:R-:W-:Y:S01]  /*3cf0*/  ELECT P0, URZ, PT ;  /* 0x0000000000ff782f */ /* 0x000fe20003800000 */
[----:B------:R-:W-:Y:S02]  /*3d00*/  UIADD3 UR6, UPT, UPT, UR16, 0x1c0, URZ ;  /* 0x000001c010067890 */ /* 0x000fe4000fffe0ff */
[----:B--2---:R-:W-:Y:S10]  /*3d10*/  UIADD3 UR4, UPT, UPT, UR20, 0x20, URZ ;  /* 0x0000002014047890 */ /* 0x004ff4000fffe0ff */
[----:B------:R-:W-:Y:S01]  /*3d20*/  @P0 R2UR.BROADCAST UR14, R4 ;  /* 0x00000000040e02ca */ /* 0x000fe200008e0000 */
[----:B------:R-:W-:Y:S01]  /*3d30*/  UMOV UR5, UR23 ;  /* 0x0000001700057c82 */ /* 0x000fe20008000000 */
[----:B------:R3:W-:Y:S11]  /*3d40*/  UTCHMMA gdesc[UR8], gdesc[UR12], tmem[UR17], tmem[UR32], idesc[UR33], UPT ;  /* 0x00ff200c080075ea */ /* 0x0007f6000b800011 */
[----:B------:R3:W-:Y:S01]  /*3d50*/  UTCHMMA gdesc[UR6], gdesc[UR10], tmem[UR14], tmem[UR30], idesc[UR31], UPT ;  /* 0x00ff1e0a060075ea */ /* 0x0007e2000b80000e */
[----:B------:R3:W-:Y:S01]  /*3d60*/  UTCBAR [UR4], URZ ;  /* 0x000000ff040073e9 */ /* 0x0007e200080000ff */
[----:B----4-:R-:W-:Y:S05]  /*3d70*/  BRA.U UP3, `(.L_x_52) ;  /* 0xfffffff903d47547 */ /* 0x010fea000b83ffff */
.L_x_49:
[----:B---3--:R-:W-:Y:S01]  /*3d80*/  UIADD3 UR4, UPT, UPT, UR27, 0x1, URZ ;  /* 0x000000011b047890 */ /* 0x008fe2000fffe0ff */
[----:B------:R-:W-:Y:S01]  /*3d90*/  LOP3.LUT R3, R3, 0x1, RZ, 0x3c, !PT ;  /* 0x0000000103037812 */ /* 0x000fe200078e3cff */
[----:B------:R-:W-:Y:S02]  /*3da0*/  UIADD3 UR5, UPT, UPT, UR28, 0xa0, URZ ;  /* 0x000000a01c057890 */ /* 0x000fe4000fffe0ff */
[----:B------:R-:W-:-:S04]  /*3db0*/  UISETP.NE.AND UP0, UPT, UR4, 0x2, UPT ;  /* 0x000000020400788c */ /* 0x000fc8000bf05270 */
[----:B------:R-:W-:Y:S02]  /*3dc0*/  USEL UR6, URZ, 0x1, UP0 ;  /* 0x00000001ff067887 */ /* 0x000fe40008000000 */
[----:B------:R-:W-:Y:S01]  /*3dd0*/  USEL UR27, UR4, URZ, UP0 ;  /* 0x000000ff041b7287 */ /* 0x000fe20008000000 */
[----:B------:R2:W-:Y:S03]  /*3de0*/  UTCBAR [UR5], URZ ;  /* 0x000000ff050073e9 */ /* 0x0005e600080000ff */
[----:B------:R-:W-:Y:S01]  /*3df0*/  LOP3.LUT R8, R8, UR6, RZ, 0x3c, !PT ;  /* 0x0000000608087c12 */ /* 0x000fe2000f8e3cff */
[----:B------:R-:W-:Y:S07]  /*3e00*/  @P3 BRA `(.L_x_53) ;  /* 0xfffffff800443947 */ /* 0x000fee000383ffff */
[----:B------:R-:W3:Y:S01]  /*3e10*/  S2UR UR6, SR_CgaCtaId ;  /* 0x00000000000679c3 */ /* 0x000ee20000008800 */
[----:B------:R-:W-:Y:S01]  /*3e20*/  ELECT P0, URZ, PT ;  /* 0x0000000000ff782f */ /* 0x000fe20003800000 */
[----:B-1----:R-:W-:Y:S01]  /*3e30*/  IMAD.MOV.U32 R0, RZ, RZ, 0x1 ;  /* 0x00000001ff007424 */ /* 0x002fe200078e00ff */
[----:B------:R-:W-:Y:S01]  /*3e40*/  UIADD3 UR24, UPT, UPT, UR24, 0xb0, URZ ;  /* 0x000000b018187890 */ /* 0x000fe2000fffe0ff */
[----:B------:R-:W-:Y:S01]  /*3e50*/  SHF.L.U32 R2, R8, 0x1f, RZ ;  /* 0x0000001f08027819 */ /* 0x000fe200000006ff */
[----:B------:R-:W-:-:S03]  /*3e60*/  UMOV UR4, 0x40 ;  /* 0x0000004000047882 */ /* 0x000fc60000000000 */
[----:B------:R-:W-:Y:S01]  /*3e70*/  UVIRTCOUNT.DEALLOC.SMPOOL 0x80 ;  /* 0x000000800000784c */ /* 0x000fe20000000000 */
[----:B---3--:R-:W-:Y:S02]  /*3e80*/  ULEA UR6, UR6, UR4, 0x18 ;  /* 0x0000000406067291 */ /* 0x008fe4000f8ec0ff */
[----:B------:R-:W-:-:S07]  /*3e90*/  ULEA UR4, UR27, UR24, 0x3 ;  /* 0x000000181b047291 */ /* 0x000fce000f8e18ff */
[----:B------:R1:W-:Y:S02]  /*3ea0*/  @P0 STS.U8 [UR6+0x1c], R0 ;  /* 0x00001c00ff000988 */ /* 0x0003e40008000006 */
[----:B------:R-:W3:Y:S02]  /*3eb0*/  SYNCS.PHASECHK.TRANS64.TRYWAIT P0, [UR4], R2 ;  /* 0x00000002ff0075a7 */ /* 0x000ee40008001104 */
[----:B-1-3--:R-:W-:Y:S05]  /*3ec0*/  @!P0 BRA `(.L_x_54) ;  /* 0x00000058007c8947 */ /* 0x00afea0003800000 */
.L_x_143:
[----:B------:R-:W-:-:S04]  /*3ed0*/  UIADD3 UR4, UPT, UPT, UR27, 0x1, URZ ;  /* 0x000000011b047890 */ /* 0x000fc8000fffe0ff */
[----:B------:R-:W-:-:S04]  /*3ee0*/  UISETP.NE.AND UP0, UPT, UR4, 0x2, UPT ;  /* 0x000000020400788c */ /* 0x000fc8000bf05270 */
[----:B--2---:R-:W-:Y:S02]  /*3ef0*/  USEL UR5, URZ, 0x1, UP0 ;  /* 0x00000001ff057887 */ /* 0x004fe40008000000 */
[----:B------:R-:W-:-:S04]  /*3f00*/  USEL UR4, UR4, URZ, UP0 ;  /* 0x000000ff04047287 */ /* 0x000fc80008000000 */
[----:B------:R-:W-:Y:S01]  /*3f10*/  ULEA UR4, UR4, UR24, 0x3 ;  /* 0x0000001804047291 */ /* 0x000fe2000f8e18ff */
[----:B-1----:R-:W-:-:S04]  /*3f20*/  LOP3.LUT R2, R8, UR5, RZ, 0x3c, !PT ;  /* 0x0000000508027c12 */ /* 0x002fc8000f8e3cff */
[----:B------:R-:W-:-:S04]  /*3f30*/  SHF.L.U32 R2, R2, 0x1f, RZ ;  /* 0x0000001f02027819 */ /* 0x000fc800000006ff */
[----:B------:R-:W1:Y:S02]  /*3f40*/  SYNCS.PHASECHK.TRANS64.TRYWAIT P0, [UR4], R2 ;  /* 0x00000002ff0075a7 */ /* 0x000e640008001104 */
[----:B-1----:R-:W-:Y:S05]  /*3f50*/  @!P0 BRA `(.L_x_55) ;  /* 0x0000005800708947 */ /* 0x002fea0003800000 */
.L_x_145:
[----:B------:R-:W-:Y:S01]  /*3f60*/  NOP ;  /* 0x0000000000007918 */ /* 0x000fe20000000000 */
[----:B-1----:R-:W1:Y:S01]  /*3f70*/  LDS R0, [UR6+0x14] ;  /* 0x00001406ff007984 */ /* 0x002e620008000800 */
[----:B------:R-:W-:Y:S01]  /*3f80*/  LOP3.LUT R3, R9, 0xffff, RZ, 0xc0, !PT ;  /* 0x0000ffff09037812 */ /* 0x000fe200078ec0ff */
[----:B------:R-:W-:-:S03]  /*3f90*/  IMAD.MOV.U32 R2, RZ, RZ, 0xffff ;  /* 0x0000ffffff027424 */ /* 0x000fc600078e00ff */
[----:B------:R-:W-:-:S04]  /*3fa0*/  SHF.R.U32.HI R3, RZ, 0x5, R3 ;  /* 0x00000005ff037819 */ /* 0x000fc80000011603 */
[----:B------:R-:W-:-:S04]  /*3fb0*/  SHF.L.U32 R2, R2, R3, RZ ;  /* 0x0000000302027219 */ /* 0x000fc800000006ff */
[----:B-1----:R-:W-:-:S04]  /*3fc0*/  LOP3.LUT R0, R0, R2, RZ, 0xc0, !PT ;  /* 0x0000000200007212 */ /* 0x002fc800078ec0ff */
[----:B------:R-:W-:Y:S01]  /*3fd0*/  ISETP.NE.AND P0, PT, R0, R2, PT ;  /* 0x000000020000720c */ /* 0x000fe20003f05270 */
[----:B------:R-:W-:-:S05]  /*3fe0*/  IMAD.MOV.U32 R0, RZ, RZ, 0x1 ;  /* 0x00000001ff007424 */ /* 0x000fca00078e00ff */
[----:B------:R-:W-:-:S07]  /*3ff0*/  SHF.L.U32 R0, R0, R3, RZ ;  /* 0x0000000300007219 */ /* 0x000fce00000006ff */
[----:B------:R-:W-:Y:S05]  /*4000*/  @P0 BRA `(.L_x_56) ;  /* 0x00000000005c0947 */ /* 0x000fea0003800000 */
[----:B------:R-:W1:Y:S02]  /*4010*/  LDS R3, [UR6+0x18] ;  /* 0x00001806ff037984 */ /* 0x000e640008000800 */
[----:B-1----:R-:W-:-:S04]  /*4020*/  LOP3.LUT R3, R3, R0, RZ, 0xc0, !PT ;  /* 0x0000000003037212 */ /* 0x002fc800078ec0ff */
[----:B------:R-:W-:-:S13]  /*4030*/  ISETP.NE.AND P0, PT, R3, R0, PT ;  /* 0x000000000300720c */ /* 0x000fda0003f05270 */
[----:B------:R-:W-:Y:S05]  /*4040*/  @P0 BRA `(.L_x_57) ;  /* 0x0000000000400947 */ /* 0x000fea0003800000 */
[----:B------:R-:W-:Y:S01]  /*4050*/  R2UR UR4, R2 ;  /* 0x00000000020472ca */ /* 0x000fe200000e0000 */
[----:B------:R-:W1:Y:S01]  /*4060*/  S2R R3, SR_LANEID ;  /* 0x0000000000037919 */ /* 0x000e620000000000 */
[----:B------:R-:W-:-:S04]  /*4070*/  LOP3.LUT R0, RZ, R0, RZ, 0x33, !PT ;  /* 0x00000000ff007212 */ /* 0x000fc800078e33ff */
[----:B------:R-:W2:Y:S07]  /*4080*/  REDUX UR7, R0 ;  /* 0x00000000000773c4 */ /* 0x000eae0000000000 */
[----:B------:R-:W-:-:S03]  /*4090*/  ULOP3.LUT UR5, URZ, UR4, URZ, 0x33, !UPT ;  /* 0x00000004ff057292 */ /* 0x000fc6000f8e33ff */
[----:B------:R-:W-:Y:S02]  /*40a0*/  VOTEU.ANY UR4, UPT, PT ;  /* 0x0000000000047886 */ /* 0x000fe400038e0100 */
[----:B------:R-:W-:Y:S01]  /*40b0*/  UFLO.U32 UR4, UR4 ;  /* 0x00000004000472bd */ /* 0x000fe200080e0000 */
[----:B------:R-:W-:-:S04]  /*40c0*/  IMAD.U32 R2, RZ, RZ, UR5 ;  /* 0x00000005ff027e24 */ /* 0x000fc8000f8e00ff */
[----:B------:R-:W3:Y:S02]  /*40d0*/  REDUX UR8, R2 ;  /* 0x00000000020873c4 */ /* 0x000ee40000000000 */
[----:B------:R4:W-:Y:S01]  /*40e0*/  UTCATOMSWS.AND URZ, UR5 ;  /* 0x0000000500ff79e3 */ /* 0x0009e20008000000 */
[----:B--2---:R-:W-:Y:S01]  /*40f0*/  IMAD.U32 R0, RZ, RZ, UR7 ;  /* 0x00000007ff007e24 */ /* 0x004fe2000f8e00ff */
[----:B-1----:R-:W-:Y:S01]  /*4100*/  ISETP.EQ.U32.AND P0, PT, R3, UR4, PT ;  /* 0x0000000403007c0c */ /* 0x002fe2000bf02070 */
[----:B---3--:R-:W-:-:S12]  /*4110*/  IMAD.U32 R2, RZ, RZ, UR8 ;  /* 0x00000008ff027e24 */ /* 0x008fd8000f8e00ff */
[----:B------:R4:W-:Y:S04]  /*4120*/  @P0 ATOMS.AND RZ, [UR6+0x14], R2 ;  /* 0x00001402ffff098c */ /* 0x0009e8000a800006 */
[----:B------:R4:W-:Y:S01]  /*4130*/  @P0 ATOMS.AND RZ, [UR6+0x18], R0 ;  /* 0x00001800ffff098c */ /* 0x0009e2000a800006 */
[----:B------:R-:W-:Y:S05]  /*4140*/  BRA `(.L_x_58) ;  /* 0x0000000000147947 */ /* 0x000fea0003800000 */
.L_x_57:
[----:B------:R-:W-:Y:S02]  /*4150*/  MOV R2, 0x4170 ;  /* 0x0000417000027802 */ /* 0x000fe40000000f00 */
[----:B-----5:R-:W-:Y:S05]  /*4160*/  CALL.REL.NOINC `($__internal_0_$__cuda_sm10x_tcgen05_guardrail_trap_col_being_dealloced_not_returned_by_alloc) ;  /* 0x0000005c005c7944 */ /* 0x020fea0003c00000 */
[----:B------:R-:W-:Y:S05]  /*4170*/  BRA `(.L_x_58) ;  /* 0x0000000000087947 */ /* 0x000fea0003800000 */
.L_x_56:
[----:B------:R-:W-:Y:S02]  /*4180*/  MOV R2, 0x41a0 ;  /* 0x000041a000027802 */ /* 0x000fe40000000f00 */
[----:B-----5:R-:W-:Y:S05]  /*4190*/  CALL.REL.NOINC `($__internal_2_$__cuda_sm10x_tcgen05_guardrail_trap_unallocated_columns_being_dealloced) ;  /* 0x0000005c00687944 */ /* 0x020fea0003c00000 */
.L_x_58:
[----:B------:R-:W-:Y:S01]  /*41a0*/  NOP ;  /* 0x0000000000007918 */ /* 0x000fe20000000000 */
[----:B----4-:R-:W-:Y:S05]  /*41b0*/  EXIT ;  /* 0x000000000000794d */ /* 0x010fea0003800000 */
.L_x_42:
[----:B------:R-:W2:Y:S01]  /*41c0*/  LDCU UR5, c[0x0][0x384] ;  /* 0x00007080ff0577ac */ /* 0x000ea20008000800 */
[----:B------:R-:W-:Y:S02]  /*41d0*/  UISETP.NE.OR UP0, UPT, UR18, 0x3, !UP3 ;  /* 0x000000031200788c */ /* 0x000fe4000df05670 */
[----:B--2---:R-:W-:-:S07]  /*41e0*/  UIADD3 UR5, UPT, UPT, UR5, 0x3f, URZ ;  /* 0x0000003f05057890 */ /* 0x004fce000fffe0ff */
[----:B------:R-:W-:Y:S05]  /*41f0*/  BRA.U UP0, `(.L_x_59) ;  /* 0x0000001500807547 */ /* 0x000fea000b800000 */
[----:B------:R-:W-:Y:S01]  /*4200*/  USHF.R.S32.HI UR4, URZ, 0x1f, UR5 ;  /* 0x0000001fff047899 */ /* 0x000fe20008011405 */
[----:B------:R-:W2:Y:S01]  /*4210*/  S2UR UR12, SR_CgaCtaId ;  /* 0x00000000000c79c3 */ /* 0x000ea20000008800 */
[----:B------:R-:W3:Y:S01]  /*4220*/  LDCU UR50, c[0x0][0x370] ;  /* 0x00006e00ff3277ac */ /* 0x000ee20008000800 */
[----:B------:R-:W-:Y:S01]  /*4230*/  R2UR UR55, R53 ;  /* 0x00000000353772ca */ /* 0x000fe200000e0000 */
[----:B------:R-:W-:Y:S01]  /*4240*/  IMAD.MOV.U32 R10, RZ, RZ, 0x1 ;  /* 0x00000001ff0a7424 */ /* 0x000fe200078e00ff */
[----:B------:R-:W-:Y:S01]  /*4250*/  R2UR UR54, R54 ;  /* 0x00000000363672ca */ /* 0x000fe200000e0000 */
[----:B------:R-:W-:Y:S01]  /*4260*/  ULEA.HI UR4, UR4, UR5, URZ, 0x6 ;  /* 0x0000000504047291 */ /* 0x000fe2000f8f30ff */
[----:B------:R-:W-:Y:S01]  /*4270*/  IMAD.MOV.U32 R9, RZ, RZ, RZ ;  /* 0x000000ffff097224 */ /* 0x000fe200078e00ff */
[----:B------:R-:W3:Y:S01]  /*4280*/  LDCU.128 UR44, c[0x0][0xb10] ;  /* 0x00016200ff2c77ac */ /* 0x000ee20008000c00 */
[----:B------:R-:W4:Y:S01]  /*4290*/  LDC.64 R14, c[0x0][0x348] ;  /* 0x0000d200ff0e7b82 */ /* 0x000f220000000a00 */
[----:B------:R-:W-:Y:S01]  /*42a0*/  USHF.R.S32.HI UR40, URZ, 0x6, UR4 ;  /* 0x00000006ff287899 */ /* 0x000fe20008011404 */
[----:B------:R-:W1:Y:S05]  /*42b0*/  LDCU UR48, c[0x0][0x374] ;  /* 0x00006e80ff3077ac */ /* 0x000e6a0008000800 */
[----:B------:R-:W-:Y:S01]  /*42c0*/  IMAD.U32 R2, RZ, RZ, UR40 ;  /* 0x00000028ff027e24 */ /* 0x000fe2000f8e00ff */
[----:B------:R-:W2:Y:S04]  /*42d0*/  LDCU.64 UR4, c[0x0][0x888] ;  /* 0x00011100ff0477ac */ /* 0x000ea80008000a00 */
[----:B------:R-:W-:Y:S01]  /*42e0*/  IABS R0, R2 ;  /* 0x0000000200007213 */ /* 0x000fe20000000000 */
[----:B------:R-:W1:Y:S03]  /*42f0*/  LDCU.64 UR42, c[0x0][0x890] ;  /* 0x00011200ff2a77ac */ /* 0x000e660008000a00 */
[----:B------:R-:W-:Y:S01]  /*4300*/  R2UR UR38, R0 ;  /* 0x00000000002672ca */ /* 0x000fe200000e0000 */
[----:B------:R-:W4:Y:S01]  /*4310*/  LDCU UR30, c[0x0][0xb0c] ;  /* 0x00016180ff1e77ac */ /* 0x000f220008000800 */
[----:B------:R-:W4:Y:S01]  /*4320*/  LDCU UR64, c[0x0][0xb20] ;  /* 0x00016400ff4077ac */ /* 0x000f220008000800 */
[----:B------:R-:W4:Y:S10]  /*4330*/  LDCU UR41, c[0x0][0x388] ;  /* 0x00007100ff2977ac */ /* 0x000f340008000800 */
[----:B------:R-:W4:Y:S01]  /*4340*/  I2F.RP R0, UR38 ;  /* 0x0000002600007d06 */ /* 0x000f220008209400 */
[----:B--2---:R-:W-:Y:S01]  /*4350*/  UISETP.NE.U32.AND UP0, UPT, UR4, URZ, UPT ;  /* 0x000000ff0400728c */ /* 0x004fe2000bf05070 */
[----:B------:R-:W2:Y:S03]  /*4360*/  LDCU UR4, c[0x0][0xb30] ;  /* 0x00016600ff0477ac */ /* 0x000ea60008000800 */
[----:B------:R-:W-:Y:S01]  /*4370*/  UISETP.NE.AND.EX UP0, UPT, UR5, URZ, UPT, UP0 ;  /* 0x000000ff0500728c */ /* 0x000fe2000bf05300 */
[----:B------:R-:W-:Y:S01]  /*4380*/  UMOV UR31, 0x400 ;  /* 0x00000400001f7882 */ /* 0x000fe20000000000 */
[----:B---3--:R-:W-:-:S02]  /*4390*/  UIMAD.WIDE.U32 UR8, UR50, UR44, URZ ;  /* 0x0000002c320872a5 */ /* 0x008fc4000f8e00ff */
[----:B-1----:R-:W-:Y:S01]  /*43a0*/  UIMAD.WIDE.U32 UR10, UR48, UR47, URZ ;  /* 0x0000002f300a72a5 */ /* 0x002fe2000f8e00ff */
[----:B------:R-:W-:Y:S01]  /*43b0*/  UMOV UR6, URZ ;  /* 0x000000ff00067c82 */ /* 0x000fe20008000000 */
[----:B----4-:R-:W1:Y:S01]  /*43c0*/  MUFU.RCP R0, R0 ;  /* 0x0000000000007308 */ /* 0x010e620000001000 */
[----:B------:R-:W-:Y:S02]  /*43d0*/  ULEA UR31, UR12, UR31, 0x18 ;  /* 0x0000001f0c1f7291 */ /* 0x000fe4000f8ec0ff */
[----:B------:R-:W-:Y:S02]  /*43e0*/  UP2UR UR62, UPR, URZ, 0x1 ;  /* 0x00000001ff3e7883 */ /* 0x000fe40008000000 */
[----:B------:R-:W-:Y:S02]  /*43f0*/  UISETP.NE.AND UP0, UPT, UR39, 0x1, UPT ;  /* 0x000000012700788c */ /* 0x000fe4000bf05270 */
[----:B------:R-:W-:Y:S02]  /*4400*/  UISETP.NE.U32.AND UP0, UPT, UR42, URZ, UPT ;  /* 0x000000ff2a00728c */ /* 0x000fe4000bf05070 */
[----:B------:R-:W-:-:S02]  /*4410*/  UIADD3 UR58, UPT, UPT, UR31, 0x58, URZ ;  /* 0x000000581f3a7890 */ /* 0x000fc4000fffe0ff */
[----:B------:R-:W-:Y:S02]  /*4420*/  UIADD3 UR56, UPT, UPT, UR31, 0x98, URZ ;  /* 0x000000981f387890 */ /* 0x000fe4000fffe0ff */
[----:B------:R-:W-:Y:S02]  /*4430*/  UIADD3 UR33, UPT, UPT, UR31, 0x40, URZ ;  /* 0x000000401f217890 */ /* 0x000fe4000fffe0ff */
[----:B------:R-:W-:Y:S01]  /*4440*/  UIADD3 UR25, UPT, UPT, UR31, 0x48, URZ ;  /* 0x000000481f197890 */ /* 0x000fe2000fffe0ff */
[----:B-1----:R-:W-:Y:S01]  /*4450*/  VIADD R0, R0, 0xffffffe ;  /* 0x0ffffffe00007836 */ /* 0x002fe20000000000 */
[----:B------:R-:W-:Y:S02]  /*4460*/  UIADD3 UR17, UPT, UPT, UR31, 0x50, URZ ;  /* 0x000000501f117890 */ /* 0x000fe4000fffe0ff */
[----:B------:R-:W-:Y:S01]  /*4470*/  UISETP.GE.AND UP3, UPT, UR39, 0x1, UPT ;  /* 0x000000012700788c */ /* 0x000fe2000bf66270 */
[----:B------:R-:W-:Y:S02]  /*4480*/  UMOV UR53, UR9 ;  /* 0x0000000900357c82 */ /* 0x000fe40008000000 */
[----:B------:R-:W1:Y:S01]  /*4490*/  F2I.FTZ.U32.TRUNC.NTZ R0, R0 ;  /* 0x0000000000007305 */ /* 0x000e62000021f000 */
[----:B------:R-:W-:Y:S01]  /*44a0*/  UMOV UR52, UR11 ;  /* 0x0000000b00347c82 */ /* 0x000fe20008000000 */
[----:B------:R-:W-:-:S02]  /*44b0*/  UISETP.NE.AND UP3, UPT, UR30, 0x1, UPT ;  /* 0x000000011e00788c */ /* 0x000fc4000bf65270 */
[----:B------:R-:W-:Y:S02]  /*44c0*/  UISETP.NE.AND.EX UP5, UPT, UR43, URZ, UPT, UP0 ;  /* 0x000000ff2b00728c */ /* 0x000fe4000bfa5300 */
[----:B------:R-:W-:Y:S01]  /*44d0*/  UPLOP3.LUT UP2, UPT, UPT, UPT, UPT, 0x40, 0x4 ;  /* 0x000000000004789c */ /* 0x000fe20003f4e870 */
[----:B------:R-:W3:Y:S01]  /*44e0*/  LDCU.64 UR22, c[0x0][0xb28] ;  /* 0x00016500ff1677ac */ /* 0x000ee20008000a00 */
[----:B------:R-:W-:Y:S02]  /*44f0*/  UPRMT UR58, UR12, 0x654, UR58 ;  /* 0x000006540c3a7896 */ /* 0x000fe4000800003a */
[----:B------:R-:W-:Y:S01]  /*4500*/  UPRMT UR56, URZ, 0x654, UR56 ;  /* 0x00000654ff387896 */ /* 0x000fe20008000038 */
[----:B-1----:R-:W-:Y:S01]  /*4510*/  R2UR UR7, R0 ;  /* 0x00000000000772ca */ /* 0x002fe200000e0000 */
[----:B------:R-:W-:Y:S01]  /*4520*/  UPRMT UR61, UR12, 0x654, UR33 ;  /* 0x000006540c3d7896 */ /* 0x000fe20008000021 */
[----:B------:R-:W-:Y:S01]  /*4530*/  IABS R0, R2 ;  /* 0x0000000200007213 */ /* 0x000fe20000000000 */
[----:B------:R-:W-:Y:S01]  /*4540*/  IMAD.MOV.U32 R2, RZ, RZ, 0x2000 ;  /* 0x00002000ff027424 */ /* 0x000fe200078e00ff */
[----:B------:R-:W-:-:S02]  /*4550*/  UPRMT UR60, UR12, 0x654, UR25 ;  /* 0x000006540c3c7896 */ /* 0x000fc40008000019 */
[----:B------:R-:W-:Y:S01]  /*4560*/  UPRMT UR59, UR12, 0x654, UR17 ;  /* 0x000006540c3b7896 */ /* 0x000fe20008000011 */
[----:B------:R-:W-:Y:S01]  /*4570*/  IMAD.MOV R0, RZ, RZ, -R0 ;  /* 0x000000ffff007224 */ /* 0x000fe200078e0a00 */
[----:B------:R-:W-:Y:S02]  /*4580*/  USHF.R.U32.HI UR53, URZ, UR45, UR53 ;  /* 0x0000002dff357299 */ /* 0x000fe40008011635 */
[----:B------:R-:W-:Y:S02]  /*4590*/  USHF.R.U32.HI UR52, URZ, UR64, UR52 ;  /* 0x00000040ff347299 */ /* 0x000fe40008011634 */
[----:B------:R-:W-:Y:S01]  /*45a0*/  R2UR UR57, R0 ;  /* 0x00000000003972ca */ /* 0x000fe200000e0000 */
[----:B------:R-:W-:Y:S02]  /*45b0*/  UIADD3 UR5, UPT, UPT, URZ, -UR7, URZ ;  /* 0x80000007ff057290 */ /* 0x000fe4000fffe0ff */
[----:B------:R-:W-:Y:S02]  /*45c0*/  UISETP.NE.AND UP3, UPT, UR46, 0x1, UPT ;  /* 0x000000012e00788c */ /* 0x000fe4000bf65270 */
[----:B------:R-:W-:-:S02]  /*45d0*/  UIMAD UR5, UR5, UR38, URZ ;  /* 0x00000026050572a4 */ /* 0x000fc4000f8e02ff */
[----:B--2---:R-:W-:Y:S02]  /*45e0*/  UISETP.NE.AND UP4, UPT, UR4, 0x1, UPT ;  /* 0x000000010400788c */ /* 0x004fe4000bf85270 */
[----:B------:R-:W-:Y:S02]  /*45f0*/  UIMAD.WIDE.U32 UR6, UR7, UR5, UR6 ;  /* 0x00000005070672a5 */ /* 0x000fe4000f8e0006 */
[----:B------:R-:W-:Y:S02]  /*4600*/  UISETP.NE.AND UP0, UPT, UR41, URZ, UPT ;  /* 0x000000ff2900728c */ /* 0x000fe4000bf05270 */
[----:B------:R-:W-:-:S03]  /*4610*/  UISETP.NE.AND UP6, UPT, UR40, URZ, UPT ;  /* 0x000000ff2800728c */ /* 0x000fc6000bfc5270 */
[----:B---3--:R-:W-:-:S08]  /*4620*/  UMOV UR51, UR7 ;  /* 0x0000000700337c82 */ /* 0x008fd00008000000 */
.L_x_70:
[----:B------:R-:W-:Y:S04]  /*4630*/  SHF.L.U32 R3, R9, 0x1f, RZ ;  /* 0x0000001f09037819 */ /* 0x000fe800000006ff */
[----:B-1----:R-:W1:Y:S02]  /*4640*/  SYNCS.PHASECHK.TRANS64.TRYWAIT P0, [UR31+0x90], R3 ;  /* 0x00009003ff0075a7 */ /* 0x002e64000800111f */
[----:B-1----:R-:W-:Y:S05]  /*4650*/  @!P0 BRA `(.L_x_60) ;  /* 0x0000005000c88947 */ /* 0x002fea0003800000 */
.L_x_147:
[----:B------:R-:W2:Y:S01]  /*4660*/  LDS.128 R4, [UR31+0xd0] ;  /* 0x0000d01fff047984 */ /* 0x000ea20008000c00 */
[----:B------:R-:W-:Y:S01]  /*4670*/  UISETP.GE.AND UP0, UPT, UR39, 0x1, UPT ;  /* 0x000000012700788c */ /* 0x000fe2000bf06270 */
[----:B------:R-:W-:Y:S01]  /*4680*/  @!PT LDS RZ, [RZ] ;  /* 0x00000000fffff984 */ /* 0x000fe20000000800 */
[----:B------:R-:W-:Y:S01]  /*4690*/  @!PT LDS RZ, [RZ] ;  /* 0x00000000fffff984 */ /* 0x000fe20000000800 */
[----:B------:R-:W-:Y:S01]  /*46a0*/  @!PT LDS RZ, [RZ] ;  /* 0x00000000fffff984 */ /* 0x000fe20000000800 */
[----:B------:R-:W-:Y:S01]  /*46b0*/  @!PT LDS RZ, [RZ] ;  /* 0x00000000fffff984 */ /* 0x000fe20000000800 */
[----:B------:R3:W-:Y:S06]  /*46c0*/  MEMBAR.ALL.CTA ;  /* 0x0000000000007992 */ /* 0x0007ec0000008000 */
[----:B---3--:R-:W3:Y:S02]  /*46d0*/  FENCE.VIEW.ASYNC.S ;  /* 0x00000000000073c6 */ /* 0x008ee40000000000 */
[----:B---3--:R-:W-:Y:S01]  /*46e0*/  SYNCS.ARRIVE.TRANS64.RED.A1T0 RZ, [UR56], RZ ;  /* 0x000000ffffff79a7 */ /* 0x008fe20008100438 */
[----:B--2---:R-:W-:Y:S11]  /*46f0*/  LOP3.LUT P0, RZ, R6, 0x1, RZ, 0xc0, !PT ;  /* 0x0000000106ff7812 */ /* 0x004ff6000780c0ff */
[----:B------:R-:W-:Y:S02]  /*4700*/  @!UPT UIADD3 URZ, UPT, UPT, URZ, URZ, URZ ;  /* 0x000000fffffff290 */ /* 0x000fe4000fffe0ff */
[----:B------:R-:W-:Y:S01]  /*4710*/  VOTEU.ANY UP3, P0 ;  /* 0x0000000000ff7886 */ /* 0x000fe20000060100 */
[----:B------:R-:W-:Y:S11]  /*4720*/  PLOP3.LUT P0, PT, PT, PT, UP3, 0x80, 0x8 ;  /* 0x000000000008781c */ /* 0x000ff60003f0f038 */
[----:B------:R-:W-:Y:S02]  /*4730*/  @!UPT UIADD3 URZ, UPT, UPT, URZ, URZ, URZ ;  /* 0x000000fffffff290 */ /* 0x000fe4000fffe0ff */
[----:B-1----:R-:W-:Y:S02]  /*4740*/  @P0 MOV R3, R4 ;  /* 0x0000000400030202 */ /* 0x002fe40000000f00 */
[----:B------:R-:W-:Y:S02]  /*4750*/  @P0 LOP3.LUT R0, R5, 0xffff, RZ, 0xc0, !PT ;  /* 0x0000ffff05000812 */ /* 0x000fe400078ec0ff */
[----:B------:R-:W-:Y:S02]  /*4760*/  @P0 R2UR UR5, R3 ;  /* 0x00000000030502ca */ /* 0x000fe400000e0000 */
[----:B------:R-:W-:Y:S11]  /*4770*/  @P0 R2UR UR4, R0 ;  /* 0x00000000000402ca */ /* 0x000ff600000e0000 */
[----:B------:R-:W-:Y:S02]  /*4780*/  @UP3 UMOV UR15, UR5 ;  /* 0x00000005000f3c82 */ /* 0x000fe40008000000 */
[----:B------:R-:W-:Y:S01]  /*4790*/  @UP3 UMOV UR14, UR4 ;  /* 0x00000004000e3c82 */ /* 0x000fe20008000000 */
[----:B------:R-:W-:Y:S05]  /*47a0*/  BRA.U !UP0, `(.L_x_61) ;  /* 0x0000000108c07547 */ /* 0x000fea000b800000 */
[----:B------:R-:W-:Y:S02]  /*47b0*/  UIMAD.WIDE.U32 UR8, UR14, UR47, URZ ;  /* 0x0000002f0e0872a5 */ /* 0x000fe4000f8e00ff */
[----:B------:R-:W-:Y:S02]  /*47c0*/  UP2UR UR16, UPR, URZ, 0x4 ;  /* 0x00000004ff107883 */ /* 0x000fe40008000000 */
[----:B------:R-:W-:Y:S02]  /*47d0*/  UISETP.NE.AND UP2, UPT, UR46, 0x1, UPT ;  /* 0x000000012e00788c */ /* 0x000fe4000bf45270 */
[----:B------:R-:W-:Y:S02]  /*47e0*/  UIMAD.WIDE.U32 UR10, UR15, UR44, URZ ;  /* 0x0000002c0f0a72a5 */ /* 0x000fe4000f8e00ff */
[----:B------:R-:W-:Y:S02]  /*47f0*/  USEL UR4, UR48, UR52, !UP2 ;  /* 0x0000003430047287 */ /* 0x000fe4000d000000 */
[----:B------:R-:W-:Y:S02]  /*4800*/  UISETP.NE.AND UP0, UPT, UR30, 0x1, UPT ;  /* 0x000000011e00788c */ /* 0x000fe4000bf05270 */
[----:B------:R-:W-:Y:S02]  /*4810*/  UP2UR UR21, UPR, URZ, 0x2 ;  /* 0x00000002ff157883 */ /* 0x000fe40008000000 */
[----:B------:R-:W-:Y:S02]  /*4820*/  UISETP.NE.AND UP1, UPT, UR39, 0x1, UPT ;  /* 0x000000012700788c */ /* 0x000fe4000bf25270 */
[----:B------:R-:W-:Y:S02]  /*4830*/  UIMAD.WIDE.U32 UR12, UR4, UR22, URZ ;  /* 0x00000016040c72a5 */ /* 0x000fe4000f8e00ff */
[----:B------:R-:W-:Y:S01]  /*4840*/  USEL UR7, UR50, UR53, !UP0 ;  /* 0x0000003532077287 */ /* 0x000fe2000c000000 */
[----:B------:R-:W-:Y:S02]  /*4850*/  UMOV UR5, UR9 ;  /* 0x0000000900057c82 */ /* 0x000fe40008000000 */
[----:B------:R-:W-:Y:S02]  /*4860*/  USHF.R.U32.HI UR6, URZ, UR64, UR5 ;  /* 0x00000040ff067299 */ /* 0x000fe40008011605 */
[----:B------:R-:W-:Y:S02]  /*4870*/  UIMAD.WIDE.U32 UR18, UR7, UR22, URZ ;  /* 0x00000016071272a5 */ /* 0x000fe4000f8e00ff */
[----:B------:R-:W-:Y:S02]  /*4880*/  USEL UR6, UR14, UR6, !UP2 ;  /* 0x000000060e067287 */ /* 0x000fe4000d000000 */
[----:B------:R-:W-:Y:S01]  /*4890*/  UISETP.NE.AND UP2, UPT, UR16, URZ, UPT ;  /* 0x000000ff1000728c */ /* 0x000fe2000bf45270 */
[----:B------:R-:W-:Y:S01]  /*48a0*/  UMOV UR5, UR11 ;  /* 0x0000000b00057c82 */ /* 0x000fe20008000000 */
[----:B------:R-:W-:Y:S02]  /*48b0*/  UIMAD.WIDE.U32 UR10, UR6, UR22, URZ ;  /* 0x00000016060a72a5 */ /* 0x000fe4000f8e00ff */
[----:B------:R-:W-:Y:S03]  /*48c0*/  USHF.R.U32.HI UR8, URZ, UR45, UR5 ;  /* 0x0000002dff087299 */ /* 0x000fe60008011605 */
[----:B------:R-:W-:Y:S02]  /*48d0*/  UMOV UR5, UR13 ;  /* 0x0000000d00057c82 */ /* 0x000fe40008000000 */
[----:B------:R-:W-:Y:S03]  /*48e0*/  @UP1 USHF.R.U32.HI UR4, URZ, UR23, UR5 ;  /* 0x00000017ff041299 */ /* 0x000fe60008011605 */
[----:B------:R-:W-:Y:S01]  /*48f0*/  UMOV UR5, UR19 ;  /* 0x0000001300057c82 */ /* 0x000fe20008000000 */
[----:B------:R-:W-:Y:S02]  /*4900*/  UIMAD UR4, UR39, UR4, URZ ;  /* 0x00000004270472a4 */ /* 0x000fe4000f8e02ff */
[----:B------:R-:W-:Y:S02]  /*4910*/  @UP1 USHF.R.U32.HI UR7, URZ, UR23, UR5 ;  /* 0x00000017ff071299 */ /* 0x000fe40008011605 */
[----:B------:R-:W-:Y:S02]  /*4920*/  USEL UR5, UR15, UR8, !UP0 ;  /* 0x000000080f057287 */ /* 0x000fe4000c000000 */
[----:B------:R-:W-:Y:S02]  /*4930*/  UIMAD UR8, UR39, UR7, URZ ;  /* 0x00000007270872a4 */ /* 0x000fe4000f8e02ff */
[----:B------:R-:W-:Y:S03]  /*4940*/  UISETP.GE.AND UP0, UPT, UR6, UR4, UPT ;  /* 0x000000040600728c */ /* 0x000fe6000bf06270 */
[----:B------:R-:W-:Y:S01]  /*4950*/  UMOV UR4, UR11 ;  /* 0x0000000b00047c82 */ /* 0x000fe20008000000 */
[----:B------:R-:W-:Y:S02]  /*4960*/  UISETP.GE.OR UP0, UPT, UR5, UR8, UP0 ;  /* 0x000000080500728c */ /* 0x000fe40008706670 */
[----:B------:R-:W-:Y:S02]  /*4970*/  USHF.R.U32.HI UR4, URZ, UR23, UR4 ;  /* 0x00000017ff047299 */ /* 0x000fe40008011604 */
[----:B------:R-:W-:Y:S02]  /*4980*/  UIMAD.WIDE.U32 UR8, UR5, UR22, URZ ;  /* 0x00000016050872a5 */ /* 0x000fe4000f8e00ff */
[----:B------:R-:W-:Y:S04]  /*4990*/  USEL UR10, UR6, UR4, !UP1 ;  /* 0x00000004060a7287 */ /* 0x000fe8000c800000 */
[----:B------:R-:W-:Y:S01]  /*49a0*/  UIADD3 UR11, UPT, UPT, -UR10, URZ, URZ ;  /* 0x000000ff0a0b7290 */ /* 0x000fe2000fffe1ff */
[----:B------:R-:W-:Y:S02]  /*49b0*/  @!UP0 UMOV UR4, UR9 ;  /* 0x0000000900048c82 */ /* 0x000fe40008000000 */
[----:B------:R-:W-:Y:S02]  /*49c0*/  @!UP0 USHF.R.U32.HI UR4, URZ, UR23, UR4 ;  /* 0x00000017ff048299 */ /* 0x000fe40008011604 */
[----:B------:R-:W-:Y:S02]  /*49d0*/  UIMAD UR8, UR39, UR11, UR6 ;  /* 0x0000000b270872a4 */ /* 0x000fe4000f8e0206 */
[----:B------:R-:W-:Y:S02]  /*49e0*/  @!UP0 USEL UR4, UR5, UR4, !UP1 ;  /* 0x0000000405048287 */ /* 0x000fe4000c800000 */
[----:B------:R-:W-:Y:S02]  /*49f0*/  UISETP.NE.AND UP1, UPT, UR21, URZ, UPT ;  /* 0x000000ff1500728c */ /* 0x000fe4000bf25270 */
[----:B------:R-:W-:Y:S02]  /*4a00*/  @!UP0 UIMAD UR8, UR7, UR8, UR4 ;  /* 0x00000008070882a4 */ /* 0x000fe4000f8e0204 */
[----:B------:R-:W-:Y:S02]  /*4a10*/  @!UP0 UIADD3 UR9, UPT, UPT, UR10, -UR4, URZ ;  /* 0x800000040a098290 */ /* 0x000fe4000fffe0ff */
[----:B------:R-:W-:Y:S02]  /*4a20*/  UIADD3 UR4, UPT, UPT, -UR5, URZ, URZ ;  /* 0x000000ff05047290 */ /* 0x000fe4000fffe1ff */
[----:B------:R-:W-:Y:S02]  /*4a30*/  UIADD3 UR7, UPT, UPT, -UR6, URZ, URZ ;  /* 0x000000ff06077290 */ /* 0x000fe4000fffe1ff */
[----:B------:R-:W-:Y:S02]  /*4a40*/  @!UP0 UIMAD UR6, UR9, UR39, UR5 ;  /* 0x00000027090682a4 */ /* 0x000fe4000f8e0205 */
[----:B------:R-:W-:Y:S02]  /*4a50*/  UIMAD UR15, UR30, UR4, UR15 ;  /* 0x000000041e0f72a4 */ /* 0x000fe4000f8e020f */
[----:B------:R-:W-:Y:S01]  /*4a60*/  UIMAD UR4, UR46, UR7, UR14 ;  /* 0x000000072e0472a4 */ /* 0x000fe2000f8e020e */
[----:B------:R-:W-:Y:S02]  /*4a70*/  @!UP0 UMOV UR5, UR8 ;  /* 0x0000000800058c82 */ /* 0x000fe40008000000 */
[----:B------:R-:W-:Y:S02]  /*4a80*/  UIMAD UR15, UR5, UR30, UR15 ;  /* 0x0000001e050f72a4 */ /* 0x000fe4000f8e020f */
[----:B------:R-:W-:Y:S11]  /*4a90*/  UIMAD UR14, UR6, UR46, UR4 ;  /* 0x0000002e060e72a4 */ /* 0x000ff6000f8e0204 */
[----:B------:R-:W-:Y:S01]  /*4aa0*/  @!UPT UIADD3 URZ, UPT, UPT, URZ, URZ, URZ ;  /* 0x000000fffffff290 */ /* 0x000fe2000fffe0ff */
.L_x_61:
[----:B------:R-:W1:Y:S01]  /*4ab0*/  @!UP4 LDCU.128 UR8, c[0x0][0xb10] ;  /* 0x00016200ff08c7ac */ /* 0x000e620008000c00 */
[----:B------:R-:W-:Y:S04]  /*4ac0*/  MOV R0, UR20 ;  /* 0x0000001400007c02 */ /* 0x000fe80008000f00 */
[----:B------:R-:W-:Y:S01]  /*4ad0*/  IABS R0, R0 ;  /* 0x0000000000007213 */ /* 0x000fe20000000000 */
[----:B------:R-:W2:Y:S01]  /*4ae0*/  @!UP4 LDCU UR5, c[0x0][0xb0c] ;  /* 0x00016180ff05c7ac */ /* 0x000ea20008000800 */
[----:B------:R-:W3:Y:S01]  /*4af0*/  @!UP4 LDCU UR4, c[0x0][0xb20] ;  /* 0x00016400ff04c7ac */ /* 0x000ee20008000800 */
[----:B-1----:R-:W-:Y:S04]  /*4b00*/  UIMAD.WIDE.U32 UR6, UR15, UR8, URZ ;  /* 0x000000080f0672a5 */ /* 0x002fe8000f8e00ff */
[----:B------:R-:W-:Y:S02]  /*4b10*/  @!UP4 USHF.R.U32.HI UR7, URZ, UR9, UR7 ;  /* 0x00000009ff07c299 */ /* 0x000fe40008011607 */
[----:B------:R-:W-:Y:S02]  /*4b20*/  UIMAD.WIDE.U32 UR8, UR14, UR11, URZ ;  /* 0x0000000b0e0872a5 */ /* 0x000fe4000f8e00ff */
[----:B--2---:R-:W-:Y:S04]  /*4b30*/  @!UP4 UISETP.NE.AND UP0, UPT, UR5, 0x1, UPT ;  /* 0x000000010500c88c */ /* 0x004fe8000bf05270 */
[----:B------:R-:W-:Y:S02]  /*4b40*/  @!UP4 USEL UR7, UR15, UR7, !UP0 ;  /* 0x000000070f07c287 */ /* 0x000fe4000c000000 */
[----:B------:R-:W-:Y:S01]  /*4b50*/  @!UP4 UISETP.NE.AND UP0, UPT, UR10, 0x1, UPT ;  /* 0x000000010a00c88c */ /* 0x000fe2000bf05270 */
[----:B------:R-:W-:Y:S02]  /*4b60*/  @!UP4 UMOV UR6, UR9 ;  /* 0x000000090006cc82 */ /* 0x000fe40008000000 */
[----:B---3--:R-:W-:Y:S04]  /*4b70*/  @!UP4 USHF.R.U32.HI UR6, URZ, UR4, UR6 ;  /* 0x00000004ff06c299 */ /* 0x008fe80008011606 */
[----:B------:R-:W-:Y:S04]  /*4b80*/  @!UP4 USEL UR6, UR14, UR6, !UP0 ;  /* 0x000000060e06c287 */ /* 0x000fe8000c000000 */
[----:B------:R-:W-:Y:S02]  /*4b90*/  @!UP4 UIADD3 UR4, UPT, UPT, -UR7, UR6, URZ ;  /* 0x000000060704c290 */ /* 0x000fe4000fffe1ff */
[----:B------:R-:W-:Y:S02]  /*4ba0*/  @!UP4 UIADD3 UR6, UPT, UPT, UR7, -UR6, URZ ;  /* 0x800000060706c290 */ /* 0x000fe4000fffe0ff */
[----:B------:R-:W-:Y:S02]  /*4bb0*/  @!UP4 UIMAD UR15, UR4, UR5, UR15 ;  /* 0x00000005040fc2a4 */ /* 0x000fe4000f8e020f */
[----:B------:R-:W-:Y:S01]  /*4bc0*/  @!UP4 UIMAD UR14, UR6, UR10, UR14 ;  /* 0x0000000a060ec2a4 */ /* 0x000fe2000f8e020e */
[----:B------:R-:W-:Y:S11]  /*4bd0*/  BRA.U UP2, `(.L_x_62) ;  /* 0x0000000102107547 */ /* 0x000ff6000b800000 */
[----:B------:R-:W-:Y:S04]  /*4be0*/  MOV R8, UR63 ;  /* 0x0000003f00087c02 */ /* 0x000fe80008000f00 */
[----:B------:R-:W-:Y:S04]  /*4bf0*/  SHF.L.U32 R8, R8, 0x1f, RZ ;  /* 0x0000001f08087819 */ /* 0x000fe800000006ff */
[----:B------:R-:W1:Y:S02]  /*4c00*/  SYNCS.PHASECHK.TRANS64.TRYWAIT P1, [UR31+0x88], R8 ;  /* 0x00008808ff0075a7 */ /* 0x000e64000802111f */
[----:B-1----:R-:W-:Y:S05]  /*4c10*/  @!P1 BRA `(.L_x_63) ;  /* 0x0000004c00709947 */ /* 0x002fea0003800000 */
.L_x_62:
[----:B------:R-:W-:Y:S01]  /*4c20*/  UISETP.NE.AND UP2, UPT, UR41, URZ, UPT ;  /* 0x000000ff2900728c */ /* 0x000fe2000bf45270 */
[----:B------:R-:W-:Y:S01]  /*4c30*/  R2UR UR4, R0 ;  /* 0x00000000000472ca */ /* 0x000fe200000e0000 */
[----:B------:R-:W-:Y:S01]  /*4c40*/  USHF.L.U32 UR35, UR24, 0x7, URZ ;  /* 0x0000000718237899 */ /* 0x000fe200080006ff */
[----:B-1----:R-:W-:Y:S05]  /*4c50*/  IMAD.U32 R8, RZ, RZ, UR41 ;  /* 0x00000029ff087e24 */ /* 0x002fea000f8e00ff */
[----:B------:R-:W-:Y:S04]  /*4c60*/  IABS R8, R8 ;  /* 0x0000000800087213 */ /* 0x000fe80000000000 */
[----:B------:R-:W1:Y:S02]  /*4c70*/  I2F.RP R12, R8 ;  /* 0x00000008000c7306 */ /* 0x000e640000209400 */
[----:B------:R-:W-:Y:S07]  /*4c80*/  UIMAD.WIDE.U32 UR6, UR51, UR4, URZ ;  /* 0x00000004330672a5 */ /* 0x000fee000f8e00ff */
[----:B------:R-:W-:Y:S02]  /*4c90*/  UMOV UR36, UR7 ;  /* 0x0000000700247c82 */ /* 0x000fe40008000000 */
[----:B------:R-:W-:Y:S04]  /*4ca0*/  UIMAD UR4, UR36, UR57, UR4 ;  /* 0x00000039240472a4 */ /* 0x000fe8000f8e0204 */
[----:B------:R-:W-:Y:S01]  /*4cb0*/  UISETP.GT.U32.AND UP0, UPT, UR38, UR4, UPT ;  /* 0x000000042600728c */ /* 0x000fe2000bf04070 */
[----:B-1----:R-:W1:Y:S10]  /*4cc0*/  MUFU.RCP R12, R12 ;  /* 0x0000000c000c7308 */ /* 0x002e740000001000 */
[----:B------:R-:W-:Y:S02]  /*4cd0*/  @!UP0 UIADD3 UR4, UPT, UPT, UR4, -UR38, URZ ;  /* 0x8000002604048290 */ /* 0x000fe4000fffe0ff */
[----:B------:R-:W-:Y:S02]  /*4ce0*/  @!UP0 UIADD3 UR36, UPT, UPT, UR36, 0x1, URZ ;  /* 0x0000000124248890 */ /* 0x000fe4000fffe0ff */
[----:B------:R-:W-:Y:S02]  /*4cf0*/  UISETP.GE.U32.AND UP0, UPT, UR4, UR38, UPT ;  /* 0x000000260400728c */ /* 0x000fe4000bf06070 */
[----:B------:R-:W-:Y:S01]  /*4d00*/  ULOP3.LUT UR4, UR20, UR40, URZ, 0x3c, !UPT ;  /* 0x0000002814047292 */ /* 0x000fe2000f8e3cff */
[----:B-1----:R-:W-:Y:S04]  /*4d10*/  VIADD R12, R12, 0xffffffe ;  /* 0x0ffffffe0c0c7836 */ /* 0x002fe80000000000 */
[----:B------:R-:W1:Y:S04]  /*4d20*/  F2I.FTZ.U32.TRUNC.NTZ R13, R12 ;  /* 0x0000000c000d7305 */ /* 0x000e68000021f000 */
[----:B------:R-:W-:Y:S02]  /*4d30*/  @UP0 UIADD3 UR36, UPT, UPT, UR36, 0x1, URZ ;  /* 0x0000000124240890 */ /* 0x000fe4000fffe0ff */
[----:B------:R-:W-:Y:S01]  /*4d40*/  UISETP.GE.AND UP0, UPT, UR4, URZ, UPT ;  /* 0x000000ff0400728c */ /* 0x000fe2000bf06270 */
[--C-:B-1----:R-:W-:Y:S10]  /*4d50*/  IMAD.MOV R3, RZ, RZ, -R13.reuse ;  /* 0x000000ffff037224 */ /* 0x102ff400078e0a0d */
[----:B------:R-:W-:Y:S01]  /*4d60*/  @!UP0 UIADD3 UR36, UPT, UPT, -UR36, URZ, URZ ;  /* 0x000000ff24248290 */ /* 0x000fe2000fffe1ff */
[----:B------:R-:W-:Y:S01]  /*4d70*/  IMAD.MOV.U32 R12, RZ, RZ, RZ ;  /* 0x000000ffff0c7224 */ /* 0x000fe200078e00ff */
[----:B------:R-:W-:Y:S01]  /*4d80*/  @!UP6 ULOP3.LUT UR36, URZ, UR40, URZ, 0x33, !UPT ;  /* 0x00000028ff24e292 */ /* 0x000fe2000f8e33ff */
[----:B------:R-:W-:Y:S03]  /*4d90*/  IMAD R3, R3, R8, RZ ;  /* 0x0000000803037224 */ /* 0x000fe600078e02ff */
[----:B------:R-:W-:Y:S01]  /*4da0*/  ULOP3.LUT UR4, UR36, UR41, URZ, 0x3c, !UPT ;  /* 0x0000002924047292 */ /* 0x000fe2000f8e3cff */
[----:B------:R-:W-:Y:S01]  /*4db0*/  IMAD.HI.U32 R13, R13, R3, R12 ;  /* 0x000000030d0d7227 */ /* 0x000fe200078e000c */
[----:B------:R-:W-:Y:S02]  /*4dc0*/  MOV R0, UR36 ;  /* 0x0000002400007c02 */ /* 0x000fe40008000f00 */
[----:B------:R-:W-:Y:S02]  /*4dd0*/  UISETP.GE.AND UP0, UPT, UR4, URZ, UPT ;  /* 0x000000ff0400728c */ /* 0x000fe4000bf06270 */
[----:B------:R-:W-:Y:S01]  /*4de0*/  IABS R0, R0 ;  /* 0x0000000000007213 */ /* 0x000fe20000000000 */
[----:B------:R-:W-:Y:S04]  /*4df0*/  UIADD3 UR4, UPT, UPT, -UR36, URZ, URZ ;  /* 0x000000ff24047290 */ /* 0x000fe8000fffe1ff */
[----:B------:R-:W-:Y:S01]  /*4e00*/  IMAD.HI.U32 R13, R13, R0, RZ ;  /* 0x000000000d0d7227 */ /* 0x000fe200078e00ff */
[----:B------:R-:W-:Y:S03]  /*4e10*/  UIMAD UR4, UR40, UR4, UR20 ;  /* 0x00000004280472a4 */ /* 0x000fe6000f8e0214 */
[----:B------:R-:W-:Y:S01]  /*4e20*/  IMAD.MOV R3, RZ, RZ, -R13 ;  /* 0x000000ffff037224 */ /* 0x000fe200078e0a0d */
[----:B------:R-:W-:Y:S03]  /*4e30*/  USHF.L.U32 UR34, UR4, 0x6, URZ ;  /* 0x0000000604227899 */ /* 0x000fe600080006ff */
[C---:B------:R-:W-:Y:S05]  /*4e40*/  IMAD R0, R8.reuse, R3, R0 ;  /* 0x0000000308007224 */ /* 0x040fea00078e0200 */
[----:B------:R-:W-:Y:S11]  /*4e50*/  ISETP.GT.U32.AND P1, PT, R8, R0, PT ;  /* 0x000000000800720c */ /* 0x000ff60003f24070 */
[----:B------:R-:W-:Y:S02]  /*4e60*/  @!UPT UIADD3 URZ, UPT, UPT, URZ, URZ, URZ ;  /* 0x000000fffffff290 */ /* 0x000fe4000fffe0ff */
[-C--:B------:R-:W-:Y:S01]  /*4e70*/  @!P1 IADD3 R0, PT, PT, R0, -R8.reuse, RZ ;  /* 0x8000000800009210 */ /* 0x080fe20007ffe0ff */
[----:B------:R-:W-:Y:S01]  /*4e80*/  @!P1 VIADD R13, R13, 0x1 ;  /* 0x000000010d0d9836 */ /* 0x000fe20000000000 */
[----:B------:R-:W-:Y:S02]  /*4e90*/  ISETP.NE.U32.AND P1, PT, RZ, UR42, PT ;  /* 0x0000002aff007c0c */ /* 0x000fe4000bf25070 */
[----:B------:R-:W-:Y:S02]  /*4ea0*/  ISETP.GE.U32.AND P2, PT, R0, R8, PT ;  /* 0x000000080000720c */ /* 0x000fe40003f46070 */
[----:B------:R-:W-:Y:S02]  /*4eb0*/  ISETP.NE.AND.EX P1, PT, RZ, UR43, PT, P1 ;  /* 0x0000002bff007c0c */ /* 0x000fe4000bf25310 */
[----:B------:R-:W-:Y:S09]  /*4ec0*/  SHF.L.U32 R8, R10, 0x1f, RZ ;  /* 0x0000001f0a087819 */ /* 0x000ff200000006ff */
[----:B------:R-:W-:Y:S04]  /*4ed0*/  @P2 IADD3 R13, PT, PT, R13, 0x1, RZ ;  /* 0x000000010d0d2810 */ /* 0x000fe80007ffe0ff */
[----:B------:R-:W-:Y:S11]  /*4ee0*/  R2UR UR37, R13 ;  /* 0x000000000d2572ca */ /* 0x000ff600000e0000 */
[----:B------:R-:W-:Y:S02]  /*4ef0*/  @!UPT UIADD3 URZ, UPT, UPT, URZ, URZ, URZ ;  /* 0x000000fffffff290 */ /* 0x000fe4000fffe0ff */
[----:B------:R-:W-:Y:S02]  /*4f00*/  @!UP0 UIADD3 UR37, UPT, UPT, -UR37, URZ, URZ ;  /* 0x000000ff25258290 */ /* 0x000fe4000fffe1ff */
[----:B------:R-:W-:Y:S04]  /*4f10*/  @!UP2 ULOP3.LUT UR37, URZ, UR41, URZ, 0x33, !UPT ;  /* 0x00000029ff25a292 */ /* 0x000fe8000f8e33ff */
[----:B------:R-:W-:Y:S04]  /*4f20*/  UIADD3 UR5, UPT, UPT, -UR37, URZ, URZ ;  /* 0x000000ff25057290 */ /* 0x000fe8000fffe1ff */
[----:B------:R-:W-:Y:S01]  /*4f30*/  UIMAD UR36, UR41, UR5, UR36 ;  /* 0x00000005292472a4 */ /* 0x000fe2000f8e0224 */
[----:B------:R-:W-:Y:S11]  /*4f40*/  BRA.U !UP5, `(.L_x_64) ;  /* 0x000000010d387547 */ /* 0x000ff6000b800000 */
[----:B------:R-:W-:Y:S01]  /*4f50*/  UISETP.NE.AND UP1, UPT, UR62, URZ, UPT ;  /* 0x000000ff3e00728c */ /* 0x000fe2000bf25270 */
[----:B------:R-:W-:Y:S01]  /*4f60*/  HFMA2 R0, -RZ, RZ, 0, 5.9604644775390625e-08 ;  /* 0x00000001ff007431 */ /* 0x000fe200000001ff */
[----:B------:R-:W1:Y:S01]  /*4f70*/  LDCU.64 UR8, c[0x0][0x358] ;  /* 0x00006b00ff0877ac */ /* 0x000e620008000a00 */
[----:B------:R-:W-:Y:S03]  /*4f80*/  IMAD.MOV.U32 R61, RZ, RZ, 0x1 ;  /* 0x00000001ff3d7424 */ /* 0x000fe600078e00ff */
[----:B------:R-:W-:Y:S05]  /*4f90*/  PLOP3.LUT P2, PT, PT, PT, UP1, 0x80, 0x8 ;  /* 0x000000000008781c */ /* 0x000fea0003f4f018 */
[----:B------:R-:W2:Y:S01]  /*4fa0*/  @UP1 LDCU.64 UR4, c[0x0][0x888] ;  /* 0x00011100ff0417ac */ /* 0x000ea20008000a00 */
[----:B------:R-:W-:Y:S07]  /*4fb0*/  @UP1 UIMAD UR6, UR49, UR42, URZ ;  /* 0x0000002a310612a4 */ /* 0x000fee000f8e02ff */
[----:B------:R-:W-:Y:S01]  /*4fc0*/  @!P2 PRMT R61, R0, 0x7610, R61 ;  /* 0x00007610003da816 */ /* 0x000fe2000000003d */
[----:B--2---:R-:W-:Y:S06]  /*4fd0*/  @UP1 UIMAD.WIDE UR4, UR6, 0x4, UR4 ;  /* 0x00000004060418a5 */ /* 0x004fec000f8e0204 */
[----:B------:R-:W-:Y:S01]  /*4fe0*/  IMAD.U32 R12, RZ, RZ, UR4 ;  /* 0x00000004ff0c7e24 */ /* 0x000fe2000f8e00ff */
[----:B------:R-:W-:Y:S04]  /*4ff0*/  MOV R13, UR5 ;  /* 0x00000005000d7c02 */ /* 0x000fe80008000f00 */
[----:B------:R-:W2:Y:S01]  /*5000*/  @!UP1 LDCU UR4, c[0x0][0x880] ;  /* 0x00011000ff0497ac */ /* 0x000ea20008000800 */
[----:B-1---5:R1:W5:Y:S02]  /*5010*/  @P2 LDG.E R27, desc[UR8][R12.64] ;  /* 0x000000080c1b2981 */ /* 0x022364000c1e1900 */
[----:B-12---:R-:W-:Y:S07]  /*5020*/  @!P2 IMAD.U32 R27, RZ, RZ, UR4 ;  /* 0x00000004ff1bae24 */ /* 0x006fee000f8e00ff */
.L_x_64:
[----:B-----5:R-:W-:Y:S01]  /*5030*/  @!P1 FSETP.EQ.AND P3, PT, R27, RZ, PT ;  /* 0x000000ff1b00920b */ /* 0x020fe20003f62000 */
[----:B------:R-:W-:Y:S01]  /*5040*/  @!UPT UIADD3 URZ, UPT, UPT, URZ, URZ, URZ ;  /* 0x000000fffffff290 */ /* 0x000fe2000fffe0ff */
[----:B------:R-:W-:Y:S11]  /*5050*/  @!P1 BRA `(.L_x_65) ;  /* 0x0000000000149947 */ /* 0x000ff60003800000 */
[----:B------:R-:W-:Y:S02]  /*5060*/  LOP3.LUT P1, RZ, R61, 0xff, RZ, 0xc0, !PT ;  /* 0x000000ff3dff7812 */ /* 0x000fe4000782c0ff */
[----:B------:R-:W-:Y:S04]  /*5070*/  PLOP3.LUT P3, PT, PT, PT, UP1, 0x80, 0x8 ;  /* 0x000000000008781c */ /* 0x000fe80003f6f018 */
[----:B------:R-:W-:Y:S07]  /*5080*/  PLOP3.LUT P3, PT, P3, PT, PT, 0x8, 0x80 ;  /* 0x000000000080781c */ /* 0x000fee0001f6e170 */
[----:B------:R-:W-:Y:S11]  /*5090*/  @P1 FSETP.EQ.AND P3, PT, R27, RZ, PT ;  /* 0x000000ff1b00120b */ /* 0x000ff60003f62000 */
[----:B------:R-:W-:Y:S02]  /*50a0*/  @!UPT UIADD3 URZ, UPT, UPT, URZ, URZ, URZ ;  /* 0x000000fffffff290 */ /* 0x000fe4000fffe0ff */
.L_x_65:
[----:B------:R-:W1:Y:S01]  /*50b0*/  SYNCS.PHASECHK.TRANS64.TRYWAIT P1, [UR31+0x60], R8 ;  /* 0x00006008ff0075a7 */ /* 0x000e62000802111f */
[----:B------:R-:W-:Y:S04]  /*50c0*/  ELECT P2, URZ, PT ;  /* 0x0000000000ff782f */ /* 0x000fe80003840000 */
[----:B------:R-:W-:Y:S01]  /*50d0*/  PLOP3.LUT P2, PT, P3, P2, PT, 0xf2, 0x2f ;  /* 0x00000000002f781c */ /* 0x000fe20001f45e72 */
[----:B------:R-:W-:Y:S01]  /*50e0*/  @!UPT UIADD3 URZ, UPT, UPT, URZ, URZ, URZ ;  /* 0x000000fffffff290 */ /* 0x000fe2000fffe0ff */
[----:B-1----:R-:W-:Y:S11]  /*50f0*/  @!P1 BRA `(.L_x_66) ;  /* 0x0000004800509947 */ /* 0x002ff60003800000 */
.L_x_150:
[----:B------:R-:W-:Y:S01]  /*5100*/  @!P2 IADD3 R3, P1, PT, R14, 0x580, RZ ;  /* 0x000005800e03a810 */ /* 0x000fe20007f3e0ff */
[----:B------:R-:W-:Y:S01]  /*5110*/  VOTEU.ALL UP0, P2 ;  /* 0x0000000000ff7886 */ /* 0x000fe20001000000 */
[----:B------:R-:W-:Y:S01]  /*5120*/  UMOV UR6, 0x0 ;  /* 0x0000000000067882 */ /* 0x000fe20000000000 */
[----:B------:R-:W-:Y:S01]  /*5130*/  UMOV UR7, 0x10000000 ;  /* 0x1000000000077882 */ /* 0x000fe20000000000 */
[----:B------:R-:W-:Y:S01]  /*5140*/  @!P2 R2UR UR5, R3 ;  /* 0x000000000305a2ca */ /* 0x000fe200000e0000 */
[----:B-1----:R-:W-:Y:S01]  /*5150*/  @!P2 IMAD.X R0, RZ, RZ, R15, P1 ;  /* 0x000000ffff00a224 */ /* 0x002fe200008e060f */
[----:B------:R-:W-:Y:S01]  /*5160*/  @!UP0 UIADD3 UR32, UPT, UPT, UR31, 0x200, URZ ;  /* 0x000002001f208890 */ /* 0x000fe2000fffe0ff */
[----:B------:R-:W-:Y:S03]  /*5170*/  VOTEU.ALL UP0, P2 ;  /* 0x0000000000ff7886 */ /* 0x000fe60001000000 */
[----:B------:R-:W-:Y:S01]  /*5180*/  @!P2 R2UR UR4, R0 ;  /* 0x000000000004a2ca */ /* 0x000fe200000e0000 */
[----:B------:R-:W-:Y:S06]  /*5190*/  @!P2 IMAD.MOV.U32 R0, RZ, RZ, 0x2000 ;  /* 0x00002000ff00a424 */ /* 0x000fec00078e00ff */
[----:B------:R-:W-:Y:S06]  /*51a0*/  IMAD.U32 R12, RZ, RZ, UR5 ;  /* 0x00000005ff0c7e24 */ /* 0x000fec000f8e00ff */
[----:B------:R-:W-:Y:S01]  /*51b0*/  IMAD.U32 R13, RZ, RZ, UR4 ;  /* 0x00000004ff0d7e24 */ /* 0x000fe2000f8e00ff */
[----:B------:R-:W-:Y:S04]  /*51c0*/  @!P2 R2UR UR4, R12 ;  /* 0x000000000c04a2ca */ /* 0x000fe800000e0000 */
[----:B------:R-:W-:Y:S11]  /*51d0*/  @!P2 R2UR UR5, R13 ;  /* 0x000000000d05a2ca */ /* 0x000ff600000e0000 */
[----:B------:R-:W-:Y:S02]  /*51e0*/  @!UPT UIADD3 URZ, UPT, UPT, URZ, URZ, URZ ;  /* 0x000000fffffff290 */ /* 0x000fe4000fffe0ff */
[----:B------:R1:W-:Y:S01]  /*51f0*/  @!UP0 UTMALDG.4D [UR32], [UR4], desc[UR6] ;  /* 0x00000620040085b4 */ /* 0x0003e20008019000 */
[----:B------:R1:W-:Y:S01]  /*5200*/  @!P2 SYNCS.ARRIVE.TRANS64.RED.A0TR RZ, [UR31+0x40], R0 ;  /* 0x00004000ffffa9a7 */ /* 0x0003e2000830041f */
[----:B------:R-:W-:Y:S01]  /*5210*/  SYNCS.ARRIVE.TRANS64.RED.A1T0 RZ, [UR61], RZ ;  /* 0x000000ffffff79a7 */ /* 0x000fe2000810043d */
[----:B------:R-:W2:Y:S02]  /*5220*/  SYNCS.PHASECHK.TRANS64.TRYWAIT P1, [UR31+0x68], R8 ;  /* 0x00006808ff0075a7 */ /* 0x000ea4000802111f */
[----:B-12---:R-:W-:Y:S05]  /*5230*/  @!P1 BRA `(.L_x_67) ;  /* 0x0000004800189947 */ /* 0x006fea0003800000 */
.L_x_152:
[----:B------:R-:W-:Y:S01]  /*5240*/  @!P2 IADD3 R3, P1, PT, R14, 0x580, RZ ;  /* 0x000005800e03a810 */ /* 0x000fe20007f3e0ff */
[----:B------:R-:W-:Y:S01]  /*5250*/  VOTEU.ALL UP0, P2 ;  /* 0x0000000000ff7886 */ /* 0x000fe20001000000 */
[----:B------:R-:W-:Y:S01]  /*5260*/  UMOV UR6, 0x0 ;  /* 0x0000000000067882 */ /* 0x000fe20000000000 */
[----:B------:R-:W-:Y:S01]  /*5270*/  UMOV UR7, 0x10000000 ;  /* 0x1000000000077882 */ /* 0x000fe20000000000 */
[----:B------:R-:W-:Y:S01]  /*5280*/  @!P2 R2UR UR5, R3 ;  /* 0x000000000305a2ca */ /* 0x000fe200000e0000 */
[----:B-1----:R-:W-:Y:S01]  /*5290*/  @!P2 IMAD.X R0, RZ, RZ, R15, P1 ;  /* 0x000000ffff00a224 */ /* 0x002fe200008e060f */
[----:B------:R-:W-:Y:S02]  /*52a0*/  @!UP0 UIADD3 UR26, UPT, UPT, UR34, 0x10, URZ ;  /* 0x00000010221a8890 */ /* 0x000fe4000fffe0ff */
[----:B------:R-:W-:Y:S02]  /*52b0*/  @!UP0 UIADD3 UR24, UPT, UPT, UR31, 0x2200, URZ ;  /* 0x000022001f188890 */ /* 0x000fe4000fffe0ff */
[----:B------:R-:W-:Y:S01]  /*52c0*/  @!P2 R2UR UR4, R0 ;  /* 0x000000000004a2ca */ /* 0x000fe200000e0000 */
[----:B------:R-:W-:Y:S01]  /*52d0*/  VOTEU.ALL UP0, P2 ;  /* 0x0000000000ff7886 */ /* 0x000fe20001000000 */
[----:B------:R-:W-:Y:S01]  /*52e0*/  @!P2 IMAD.MOV.U32 R0, RZ, RZ, 0x2000 ;  /* 0x00002000ff00a424 */ /* 0x000fe200078e00ff */
[----:B------:R-:W-:Y:S01]  /*52f0*/  UMOV UR27, UR35 ;  /* 0x00000023001b7c82 */ /* 0x000fe20008000000 */
[----:B------:R-:W-:Y:S01]  /*5300*/  UMOV UR28, UR36 ;  /* 0x00000024001c7c82 */ /* 0x000fe20008000000 */
[----:B------:R-:W-:Y:S02]  /*5310*/  UMOV UR29, UR37 ;  /* 0x00000025001d7c82 */ /* 0x000fe40008000000 */
        /* <DEDUP_REMOVED lines=10> */
.L_x_154:
[----:B------:R-:W-:Y:S01]  /*53c0*/  @!P2 IADD3 R3, P1, PT, R14, 0x580, RZ ;  /* 0x000005800e03a810 */ /* 0x000fe20007f3e0ff */
[----:B------:R-:W-:Y:S01]  /*53d0*/  VOTEU.ALL UP0, P2 ;  /* 0x0000000000ff7886 */ /* 0x000fe20001000000 */
[----:B------:R-:W-:Y:S01]  /*53e0*/  UMOV UR6, 0x0 ;  /* 0x0000000000067882 */ /* 0x000fe20000000000 */
[----:B------:R-:W-:Y:S01]  /*53f0*/  UMOV UR7, 0x10000000 ;  /* 0x1000000000077882 */ /* 0x000fe20000000000 */
[----:B------:R-:W-:Y:S01]  /*5400*/  @!P2 R2UR UR5, R3 ;  /* 0x000000000305a2ca */ /* 0x000fe200000e0000 */
[----:B-1----:R-:W-:Y:S01]  /*5410*/  @!P2 IMAD.X R0, RZ, RZ, R15, P1 ;  /* 0x000000ffff00a224 */ /* 0x002fe200008e060f */
[----:B------:R-:W-:Y:S01]  /*5420*/  @!UP0 UIADD3 UR18, UPT, UPT, UR34, 0x20, URZ ;  /* 0x0000002022128890 */ /* 0x000fe2000fffe0ff */
[----:B------:R-:W-:Y:S01]  /*5430*/  @P0 SHF.R.U32.HI R4, RZ, 0x10, R5 ;  /* 0x00000010ff040819 */ /* 0x000fe20000011605 */
[----:B------:R-:W-:Y:S02]  /*5440*/  @!UP0 UIADD3 UR16, UPT, UPT, UR31, 0x4200, URZ ;  /* 0x000042001f108890 */ /* 0x000fe4000fffe0ff */
[----:B------:R-:W-:Y:S01]  /*5450*/  @!P2 R2UR UR4, R0 ;  /* 0x000000000004a2ca */ /* 0x000fe200000e0000 */
[----:B------:R-:W-:Y:S01]  /*5460*/  VOTEU.ALL UP0, P2 ;  /* 0x0000000000ff7886 */ /* 0x000fe20001000000 */
[----:B------:R-:W-:Y:S01]  /*5470*/  @!P2 IMAD.MOV.U32 R0, RZ, RZ, 0x2000 ;  /* 0x00002000ff00a424 */ /* 0x000fe200078e00ff */
[----:B------:R-:W-:Y:S01]  /*5480*/  UMOV UR19, UR35 ;  /* 0x0000002300137c82 */ /* 0x000fe20008000000 */
[----:B------:R-:W-:Y:S01]  /*5490*/  UMOV UR20, UR36 ;  /* 0x0000002400147c82 */ /* 0x000fe20008000000 */
[----:B------:R-:W-:Y:S01]  /*54a0*/  UMOV UR21, UR37 ;  /* 0x0000002500157c82 */ /* 0x000fe20008000000 */
[----:B------:R-:W-:Y:S01]  /*54b0*/  @P0 R2UR UR49, R4 ;  /* 0x00000000043102ca */ /* 0x000fe200000e0000 */
        /* <DEDUP_REMOVED lines=10> */
.L_x_156:
[----:B------:R-:W-:Y:S01]  /*5560*/  @!P2 IADD3 R3, P0, PT, R14, 0x580, RZ ;  /* 0x000005800e03a810 */ /* 0x000fe20007f1e0ff */
[----:B------:R-:W-:Y:S01]  /*5570*/  VOTEU.ALL UP0, P2 ;  /* 0x0000000000ff7886 */ /* 0x000fe20001000000 */
[----:B------:R-:W-:Y:S01]  /*5580*/  UMOV UR6, 0x0 ;  /* 0x0000000000067882 */ /* 0x000fe20000000000 */
[----:B------:R-:W-:Y:S01]  /*5590*/  UMOV UR7, 0x10000000 ;  /* 0x1000000000077882 */ /* 0x000fe20000000000 */
[----:B------:R-:W-:Y:S01]  /*55a0*/  @!P2 R2UR UR5, R3 ;  /* 0x000000000305a2ca */ /* 0x000fe200000e0000 */
[----:B-1----:R-:W-:Y:S01]  /*55b0*/  @!P2 IMAD.X R0, RZ, RZ, R15, P0 ;  /* 0x000000ffff00a224 */ /* 0x002fe200000e060f */
[----:B------:R-:W-:Y:S01]  /*55c0*/  @!UP0 UIADD3 UR10, UPT, UPT, UR34, 0x30, URZ ;  /* 0x00000030220a8890 */ /* 0x000fe2000fffe0ff */
[----:B------:R-:W-:Y:S01]  /*55d0*/  LOP3.LUT R10, R10, 0x1, RZ, 0x3c, !PT ;  /* 0x000000010a0a7812 */ /* 0x000fe200078e3cff */
[----:B------:R-:W-:Y:S01]  /*55e0*/  @!UP0 UIADD3 UR8, UPT, UPT, UR31, 0x6200, URZ ;  /* 0x000062001f088890 */ /* 0x000fe2000fffe0ff */
[----:B------:R-:W-:Y:S01]  /*55f0*/  LOP3.LUT R9, R9, 0x1, RZ, 0x3c, !PT ;  /* 0x0000000109097812 */ /* 0x000fe200078e3cff */
[----:B------:R-:W-:Y:S01]  /*5600*/  @!UP0 UIADD3 UR9, UPT, UPT, UR31, 0x58, URZ ;  /* 0x000000581f098890 */ /* 0x000fe2000fffe0ff */
[----:B------:R-:W-:Y:S01]  /*5610*/  @!P2 R2UR UR4, R0 ;  /* 0x000000000004a2ca */ /* 0x000fe200000e0000 */
[----:B------:R-:W-:Y:S01]  /*5620*/  VOTEU.ALL UP0, P2 ;  /* 0x0000000000ff7886 */ /* 0x000fe20001000000 */
[----:B------:R-:W-:Y:S01]  /*5630*/  UMOV UR11, UR35 ;  /* 0x00000023000b7c82 */ /* 0x000fe20008000000 */
[----:B------:R-:W-:Y:S01]  /*5640*/  UMOV UR12, UR36 ;  /* 0x00000024000c7c82 */ /* 0x000fe20008000000 */
[----:B------:R-:W-:Y:S01]  /*5650*/  UMOV UR13, UR37 ;  /* 0x00000025000d7c82 */ /* 0x000fe20008000000 */
[----:B------:R-:W-:Y:S01]  /*5660*/  UIADD3 UR20, UPT, UPT, UR14, UR55, URZ ;  /* 0x000000370e147290 */ /* 0x000fe2000fffe0ff */
[----:B------:R-:W-:Y:S01]  /*5670*/  IMAD.U32 R4, RZ, RZ, UR5 ;  /* 0x00000005ff047e24 */ /* 0x000fe2000f8e00ff */
[----:B------:R-:W-:Y:S02]  /*5680*/  UIADD3 UR24, UPT, UPT, UR15, UR54, URZ ;  /* 0x000000360f187290 */ /* 0x000fe4000fffe0ff */
[----:B------:R-:W-:Y:S04]  /*5690*/  UPLOP3.LUT UP2, UPT, UPT, UPT, UPT, 0x80, 0x8 ;  /* 0x000000000008789c */ /* 0x000fe80003f4f070 */
[----:B------:R-:W-:Y:S01]  /*56a0*/  IMAD.U32 R5, RZ, RZ, UR4 ;  /* 0x00000004ff057e24 */ /* 0x000fe2000f8e00ff */
[----:B------:R-:W-:Y:S04]  /*56b0*/  @!P2 R2UR UR4, R4 ;  /* 0x000000000404a2ca */ /* 0x000fe800000e0000 */
[----:B------:R-:W-:Y:S11]  /*56c0*/  @!P2 R2UR UR5, R5 ;  /* 0x000000000505a2ca */ /* 0x000ff600000e0000 */
[----:B------:R-:W-:Y:S02]  /*56d0*/  @!UPT UIADD3 URZ, UPT, UPT, URZ, URZ, URZ ;  /* 0x000000fffffff290 */ /* 0x000fe4000fffe0ff */
[----:B------:R1:W-:Y:S01]  /*56e0*/  @!UP0 UTMALDG.4D [UR8], [UR4], desc[UR6] ;  /* 0x00000608040085b4 */ /* 0x0003e20008019000 */
[----:B------:R1:W-:Y:S01]  /*56f0*/  @!P2 SYNCS.ARRIVE.TRANS64.RED.A0TR RZ, [UR31+0x58], R2 ;  /* 0x00005802ffffa9a7 */ /* 0x0003e2000830041f */
[----:B------:R-:W-:Y:S01]  /*5700*/  SYNCS.ARRIVE.TRANS64.RED.A1T0 RZ, [UR58], RZ ;  /* 0x000000ffffff79a7 */ /* 0x000fe2000810043a */
[----:B------:R-:W-:Y:S05]  /*5710*/  BRA.U UP3, `(.L_x_70) ;  /* 0xffffffed03c47547 */ /* 0x000fea000b83ffff */
[----:B-1----:R-:W-:-:S04]  /*5720*/  SHF.L.U32 R2, R10, 0x1f, RZ ;  /* 0x0000001f0a027819 */ /* 0x002fc800000006ff */
[----:B------:R-:W1:Y:S02]  /*5730*/  SYNCS.PHASECHK.TRANS64.TRYWAIT P0, [UR31+0x60], R2 ;  /* 0x00006002ff0075a7 */ /* 0x000e64000800111f */
[----:B-1----:R-:W-:Y:S05]  /*5740*/  @!P0 BRA `(.L_x_71) ;  /* 0x00000044001c8947 */ /* 0x002fea0003800000 */
.L_x_158:
[----:B------:R-:W2:Y:S02]  /*5750*/  SYNCS.PHASECHK.TRANS64.TRYWAIT P0, [UR31+0x68], R2 ;  /* 0x00006802ff0075a7 */ /* 0x000ea4000800111f */
[----:B--2---:R-:W-:Y:S05]  /*5760*/  @!P0 BRA `(.L_x_72) ;  /* 0x00000044002c8947 */ /* 0x004fea0003800000 */
.L_x_160:
[----:B------:R-:W2:Y:S02]  /*5770*/  SYNCS.PHASECHK.TRANS64.TRYWAIT P0, [UR31+0x70], R2 ;  /* 0x00007002ff0075a7 */ /* 0x000ea4000800111f */
[----:B--2---:R-:W-:Y:S05]  /*5780*/  @!P0 BRA `(.L_x_73) ;  /* 0x00000044003c8947 */ /* 0x004fea0003800000 */
.L_x_162:
[----:B-1----:R-:W-:-:S07]  /*5790*/  MOV R0, UR31 ;  /* 0x0000001f00007c02 */ /* 0x002fce0008000f00 */
.L_x_74:
[----:B-1----:R-:W-:-:S04]  /*57a0*/  SHF.L.U32 R2, R10, 0x1f, RZ ;  /* 0x0000001f0a027819 */ /* 0x002fc800000006ff */
[----:B------:R1:W2:Y:S03]  /*57b0*/  SYNCS.PHASECHK.TRANS64.TRYWAIT P0, [R0+URZ+0x78], R2 ;  /* 0x00007802000075a7 */ /* 0x0002a600080011ff */
[----:B--2---:R-:W-:Y:S05]  /*57c0*/  @!P0 NANOSLEEP.SYNCS 0x989680 ;  /* 0x009896800000895d */ /* 0x004fea0003900000 */
[----:B------:R-:W2:Y:S02]  /*57d0*/  @!P0 SYNCS.PHASECHK.TRANS64 P0, [R0+URZ+0x78], R2 ;  /* 0x00007802000085a7 */ /* 0x000ea400080010ff */
[----:B--2---:R-:W-:Y:S05]  /*57e0*/  @P0 EXIT ;  /* 0x000000000000094d */ /* 0x004fea0003800000 */
[----:B------:R-:W-:Y:S05]  /*57f0*/  BRA `(.L_x_74) ;  /* 0xfffffffc00e87947 */ /* 0x000fea000383ffff */
.L_x_59:
[----:B------:R-:W-:-:S06]  /*5800*/  UISETP.GE.AND UP0, UPT, UR18, 0x4, UPT ;  /* 0x000000041200788c */ /* 0x000fcc000bf06270 */
[----:B------:R-:W-:-:S13]  /*5810*/  PLOP3.LUT P0, PT, PT, PT, UP0, 0x80, 0x8 ;  /* 0x000000000008781c */ /* 0x000fda0003f0f008 */
[----:B-1----:R-:W-:Y:S05]  /*5820*/  @!P0 EXIT ;  /* 0x000000000000894d */ /* 0x002fea0003800000 */
[----:B------:R-:W1:Y:S08]  /*5830*/  S2UR UR4, SR_CgaCtaId ;  /* 0x00000000000479c3 */ /* 0x000e700000008800 */
[----:B------:R-:W-:Y:S01]  /*5840*/  BAR.SYNC.DEFER_BLOCKING 0x6, 0xa0 ;  /* 0x0182800000007b1d */ /* 0x000fe20000010000 */
[C---:B------:R-:W-:Y:S01]  /*5850*/  IMAD.SHL.U32 R0, R59.reuse, 0x10, RZ ;  /* 0x000000103b007824 */ /* 0x040fe200078e00ff */
[C---:B------:R-:W-:Y:S01]  /*5860*/  LOP3.LUT R60, R59.reuse, 0x60, RZ, 0xc0, !PT ;  /* 0x000000603b3c7812 */ /* 0x040fe200078ec0ff */
[C---:B------:R-:W-:Y:S01]  /*5870*/  IMAD.SHL.U32 R58, R59.reuse, 0x2, RZ ;  /* 0x000000023b3a7824 */ /* 0x040fe200078e00ff */
[C---:B------:R-:W-:Y:S01]  /*5880*/  LOP3.LUT R67, R59.reuse, 0x2, RZ, 0xc0, !PT ;  /* 0x000000023b437812 */ /* 0x040fe200078ec0ff */
[----:B------:R-:W-:Y:S01]  /*5890*/  IMAD.U32 R23, R59, 0x10000, RZ ;  /* 0x000100003b177824 */ /* 0x000fe200078e00ff */
[----:B------:R-:W-:-:S02]  /*58a0*/  UMOV UR48, 0x400 ;  /* 0x0000040000307882 */ /* 0x000fc40000000000 */
[----:B------:R-:W2:Y:S01]  /*58b0*/  LDC.64 R50, c[0x0][0x8b0] ;  /* 0x00022c00ff327b82 */ /* 0x000ea20000000a00 */
[----:B------:R-:W3:Y:S01]  /*58c0*/  LDCU.64 UR6, c[0x0][0x890] ;  /* 0x00011200ff0677ac */ /* 0x000ee20008000a00 */
[----:B------:R-:W-:Y:S01]  /*58d0*/  LOP3.LUT R4, R0, 0x60, RZ, 0xc0, !PT ;  /* 0x0000006000047812 */ /* 0x000fe200078ec0ff */
[----:B------:R-:W-:Y:S01]  /*58e0*/  HFMA2 R55, -RZ, RZ, 0, 0 ;  /* 0x00000000ff377431 */ /* 0x000fe200000001ff */
[----:B------:R-:W-:Y:S01]  /*58f0*/  LOP3.LUT R59, R59, 0x4, RZ, 0xc0, !PT ;  /* 0x000000043b3b7812 */ /* 0x000fe200078ec0ff */
[----:B------:R-:W-:Y:S01]  /*5900*/  USHF.R.S32.HI UR52, URZ, 0x1f, UR5 ;  /* 0x0000001fff347899 */ /* 0x000fe20008011405 */
[----:B------:R-:W-:Y:S01]  /*5910*/  LOP3.LUT R58, R4, 0xc, R58, 0xf8, !PT ;  /* 0x0000000c043a7812 */ /* 0x000fe200078ef83a */
[----:B------:R-:W-:Y:S01]  /*5920*/  IMAD.MOV.U32 R57, RZ, RZ, 0x1 ;  /* 0x00000001ff397424 */ /* 0x000fe200078e00ff */
[----:B------:R-:W4:Y:S01]  /*5930*/  LDC.64 R48, c[0x0][0x8a8] ;  /* 0x00022a00ff307b82 */ /* 0x000f220000000a00 */
[----:B------:R-:W-:Y:S01]  /*5940*/  ULEA.HI UR52, UR52, UR5, URZ, 0x6 ;  /* 0x0000000534347291 */ /* 0x000fe2000f8f30ff */
[----:B------:R-:W-:Y:S01]  /*5950*/  LOP3.LUT R58, R58, 0x790, R0, 0xf8, !PT ;  /* 0x000007903a3a7812 */ /* 0x000fe200078ef800 */
[----:B------:R-:W-:Y:S01]  /*5960*/  IMAD.MOV.U32 R22, RZ, RZ, RZ ;  /* 0x000000ffff167224 */ /* 0x000fe200078e00ff */
[----:B------:R-:W-:Y:S01]  /*5970*/  LOP3.LUT R23, R23, 0x600000, RZ, 0xc0, !PT ;  /* 0x0060000017177812 */ /* 0x000fe200078ec0ff */
[----:B------:R-:W-:Y:S01]  /*5980*/  IMAD.MOV.U32 R56, RZ, RZ, RZ ;  /* 0x000000ffff387224 */ /* 0x000fe200078e00ff */
[----:B------:R-:W2:Y:S01]  /*5990*/  LDCU UR61, c[0x0][0x370] ;  /* 0x00006e00ff3d77ac */ /* 0x000ea20008000800 */
[----:B-1----:R-:W-:Y:S01]  /*59a0*/  ULEA UR48, UR4, UR48, 0x18 ;  /* 0x0000003004307291 */ /* 0x002fe2000f8ec0ff */
[----:B---3--:R-:W-:Y:S01]  /*59b0*/  MOV R64, UR6 ;  /* 0x0000000600407c02 */ /* 0x008fe20008000f00 */
[----:B------:R-:W-:Y:S01]  /*59c0*/  IMAD.U32 R63, RZ, RZ, UR7 ;  /* 0x00000007ff3f7e24 */ /* 0x000fe2000f8e00ff */
[----:B------:R-:W1:Y:S01]  /*59d0*/  LDCU UR45, c[0x0][0xb0c] ;  /* 0x00016180ff2d77ac */ /* 0x000e620008000800 */
[----:B------:R-:W-:-:S05]  /*59e0*/  UIADD3 UR4, UPT, UPT, UR48, 0x200, URZ ;  /* 0x0000020030047890 */ /* 0x000fca000fffe0ff */
[----:B------:R-:W3:Y:S01]  /*59f0*/  LDS R2, [UR48+0xe0] ;  /* 0x0000e030ff027984 */ /* 0x000ee20008000800 */
[----:B------:R-:W1:Y:S01]  /*5a00*/  LDCU UR38, c[0x0][0xb30] ;  /* 0x00016600ff2677ac */ /* 0x000e620008000800 */
[----:B------:R-:W-:Y:S01]  /*5a10*/  MOV R52, UR4 ;  /* 0x0000000400347c02 */ /* 0x000fe20008000f00 */
[----:B------:R-:W1:Y:S03]  /*5a20*/  LDCU.64 UR54, c[0x0][0x888] ;  /* 0x00011100ff3677ac */ /* 0x000e660008000a00 */
[----:B------:R-:W-:Y:S01]  /*5a30*/  LEA R58, R58, R52, 0x2 ;  /* 0x000000343a3a7211 */ /* 0x000fe200078e10ff */
[----:B------:R-:W1:Y:S04]  /*5a40*/  LDCU.64 UR46, c[0x0][0xb28] ;  /* 0x00016500ff2e77ac */ /* 0x000e680008000a00 */
[--C-:B------:R-:W-:Y:S01]  /*5a50*/  IMAD R67, R67, -0x10, R58.reuse ;  /* 0xfffffff043437824 */ /* 0x100fe200078e023a */
[----:B------:R-:W1:Y:S01]  /*5a60*/  LDCU.128 UR56, c[0x0][0xb10] ;  /* 0x00016200ff3877ac */ /* 0x000e620008000c00 */
[----:B------:R-:W-:Y:S01]  /*5a70*/  IMAD R66, R59, -0x10, R58 ;  /* 0xfffffff03b427824 */ /* 0x000fe200078e023a */
[----:B------:R-:W1:Y:S01]  /*5a80*/  LDCU UR60, c[0x0][0x374] ;  /* 0x00006e80ff3c77ac */ /* 0x000e620008000800 */
[----:B------:R-:W-:Y:S01]  /*5a90*/  USHF.R.S32.HI UR52, URZ, 0x6, UR52 ;  /* 0x00000006ff347899 */ /* 0x000fe20008011434 */
[----:B------:R-:W-:Y:S01]  /*5aa0*/  UMOV UR53, URZ ;  /* 0x000000ff00357c82 */ /* 0x000fe20008000000 */
[----:B------:R-:W-:Y:S01]  /*5ab0*/  UMOV UR50, URZ ;  /* 0x000000ff00327c82 */ /* 0x000fe20008000000 */
[C---:B---3--:R-:W-:Y:S01]  /*5ac0*/  VIADD R3, R2.reuse, 0x40 ;  /* 0x0000004002037836 */ /* 0x048fe20000000000 */
[----:B------:R-:W-:-:S04]  /*5ad0*/  LOP3.LUT R2, R2, 0xffff, RZ, 0xc0, !PT ;  /* 0x0000ffff02027812 */ /* 0x000fc800078ec0ff */
[----:B------:R-:W-:-:S05]  /*5ae0*/  LOP3.LUT R3, R3, 0xffff, RZ, 0xc0, !PT ;  /* 0x0000ffff03037812 */ /* 0x000fca00078ec0ff */
[----:B-12-4-:R3:W-:Y:S02]  /*5af0*/  STL.64 [R1], R2 ;  /* 0x0000000201007387 */ /* 0x0167e40000100a00 */
.L_x_118:
[----:B---3--:R-:W-:Y:S04]  /*5b00*/  SHF.L.U32 R2, R55, 0x1f, RZ ;  /* 0x0000001f37027819 */ /* 0x008fe800000006ff */
[----:B-1----:R-:W1:Y:S02]  /*5b10*/  SYNCS.PHASECHK.TRANS64.TRYWAIT P0, [UR48+0x90], R2 ;  /* 0x00009002ff0075a7 */ /* 0x002e640008001130 */
[----:B-1----:R-:W-:Y:S05]  /*5b20*/  @!P0 BRA `(.L_x_75) ;  /* 0x00000040006c8947 */ /* 0x002fea0003800000 */
.L_x_164:
[----:B------:R-:W2:Y:S01]  /*5b30*/  LDS.128 R4, [UR48+0xd0] ;  /* 0x0000d030ff047984 */ /* 0x000ea20008000c00 */
[----:B------:R-:W-:Y:S01]  /*5b40*/  UIADD3 UR4, UPT, UPT, UR48, 0x98, URZ ;  /* 0x0000009830047890 */ /* 0x000fe2000fffe0ff */
[----:B-1----:R-:W-:Y:S01]  /*5b50*/  IMAD R2, R22, 0x4, R1 ;  /* 0x0000000416027824 */ /* 0x002fe200078e0201 */
[----:B------:R-:W-:Y:S02]  /*5b60*/  UISETP.GE.AND UP0, UPT, UR39, 0x1, UPT ;  /* 0x000000012700788c */ /* 0x000fe4000bf06270 */
[----:B------:R-:W-:Y:S01]  /*5b70*/  UPRMT UR4, URZ, 0x654, UR4 ;  /* 0x00000654ff047896 */ /* 0x000fe20008000004 */
[----:B------:R-:W-:Y:S01]  /*5b80*/  @!PT LDS RZ, [RZ] ;  /* 0x00000000fffff984 */ /* 0x000fe20000000800 */
[----:B------:R-:W-:Y:S01]  /*5b90*/  @!PT LDS RZ, [RZ] ;  /* 0x00000000fffff984 */ /* 0x000fe20000000800 */
[----:B------:R-:W-:Y:S01]  /*5ba0*/  @!PT LDS RZ, [RZ] ;  /* 0x00000000fffff984 */ /* 0x000fe20000000800 */
[----:B------:R-:W-:Y:S01]  /*5bb0*/  @!PT LDS RZ, [RZ] ;  /* 0x00000000fffff984 */ /* 0x000fe20000000800 */
[----:B------:R1:W-:Y:S06]  /*5bc0*/  MEMBAR.ALL.CTA ;  /* 0x0000000000007992 */ /* 0x0003ec0000008000 */
[----:B-1----:R-:W1:Y:S02]  /*5bd0*/  FENCE.VIEW.ASYNC.S ;  /* 0x00000000000073c6 */ /* 0x002e640000000000 */
[----:B-1----:R-:W-:Y:S06]  /*5be0*/  SYNCS.ARRIVE.TRANS64.RED.A1T0 RZ, [UR4], RZ ;  /* 0x000000ffffff79a7 */ /* 0x002fec0008100404 */
[----:B------:R-:W5:Y:S01]  /*5bf0*/  LDL R2, [R2] ;  /* 0x0000000002027983 */ /* 0x000f620000100800 */
[----:B--2---:R-:W-:Y:S11]  /*5c00*/  LOP3.LUT P0, RZ, R6, 0x1, RZ, 0xc0, !PT ;  /* 0x0000000106ff7812 */ /* 0x004ff6000780c0ff */
[----:B------:R-:W-:Y:S02]  /*5c10*/  @!UPT UIADD3 URZ, UPT, UPT, URZ, URZ, URZ ;  /* 0x000000fffffff290 */ /* 0x000fe4000fffe0ff */
[----:B------:R-:W-:Y:S01]  /*5c20*/  VOTEU.ANY UP1, P0 ;  /* 0x0000000000ff7886 */ /* 0x000fe20000020100 */
[----:B------:R-:W-:Y:S01]  /*5c30*/  PLOP3.LUT P0, PT, PT, PT, UP1, 0x80, 0x8 ;  /* 0x000000000008781c */ /* 0x000fe20003f0f018 */
[----:B------:R-:W-:Y:S11]  /*5c40*/  UP2UR UR62, UPR, URZ, 0x2 ;  /* 0x00000002ff3e7883 */ /* 0x000ff60008000000 */
[----:B------:R-:W-:Y:S01]  /*5c50*/  @!UPT UIADD3 URZ, UPT, UPT, URZ, URZ, URZ ;  /* 0x000000fffffff290 */ /* 0x000fe2000fffe0ff */
[----:B------:R-:W-:Y:S02]  /*5c60*/  @P0 MOV R3, R4 ;  /* 0x0000000400030202 */ /* 0x000fe40000000f00 */
[----:B------:R-:W-:Y:S02]  /*5c70*/  @P0 LOP3.LUT R0, R5, 0xffff, RZ, 0xc0, !PT ;  /* 0x0000ffff05000812 */ /* 0x000fe400078ec0ff */
[----:B------:R-:W-:Y:S02]  /*5c80*/  @P0 R2UR UR5, R3 ;  /* 0x00000000030502ca */ /* 0x000fe400000e0000 */
[----:B------:R-:W-:Y:S01]  /*5c90*/  @P0 R2UR UR4, R0 ;  /* 0x00000000000402ca */ /* 0x000fe200000e0000 */
[----:B------:R-:W-:Y:S05]  /*5ca0*/  IMAD.U32 R0, RZ, RZ, UR52 ;  /* 0x00000034ff007e24 */ /* 0x000fea000f8e00ff */
[----:B------:R-:W-:Y:S05]  /*5cb0*/  IABS R3, R0 ;  /* 0x0000000000037213 */ /* 0x000fea0000000000 */
[----:B------:R-:W-:Y:S02]  /*5cc0*/  @UP1 UMOV UR37, UR5 ;  /* 0x0000000500251c82 */ /* 0x000fe40008000000 */
[----:B------:R-:W-:Y:S01]  /*5cd0*/  @UP1 UMOV UR36, UR4 ;  /* 0x0000000400241c82 */ /* 0x000fe20008000000 */
[----:B------:R-:W-:Y:S05]  /*5ce0*/  BRA.U !UP0, `(.L_x_76) ;  /* 0x0000000108cc7547 */ /* 0x000fea000b800000 */
[----:B------:R-:W1:Y:S01]  /*5cf0*/  LDCU UR9, c[0x0][0xb20] ;  /* 0x00016400ff0977ac */ /* 0x000e620008000800 */
[----:B------:R-:W-:Y:S02]  /*5d00*/  UIMAD.WIDE.U32 UR4, UR60, UR59, URZ ;  /* 0x0000003b3c0472a5 */ /* 0x000fe4000f8e00ff */
[----:B------:R-:W-:Y:S02]  /*5d10*/  UIMAD.WIDE.U32 UR6, UR61, UR56, URZ ;  /* 0x000000383d0672a5 */ /* 0x000fe4000f8e00ff */
[----:B------:R-:W-:Y:S02]  /*5d20*/  UIMAD.WIDE.U32 UR10, UR36, UR59, URZ ;  /* 0x0000003b240a72a5 */ /* 0x000fe4000f8e00ff */
[----:B------:R-:W-:Y:S02]  /*5d30*/  UISETP.NE.AND UP0, UPT, UR58, 0x1, UPT ;  /* 0x000000013a00788c */ /* 0x000fe4000bf05270 */
[----:B------:R-:W-:Y:S02]  /*5d40*/  UISETP.NE.AND UP1, UPT, UR45, 0x1, UPT ;  /* 0x000000012d00788c */ /* 0x000fe4000bf25270 */
[----:B------:R-:W-:Y:S02]  /*5d50*/  UISETP.NE.AND UP2, UPT, UR39, 0x1, UPT ;  /* 0x000000012700788c */ /* 0x000fe4000bf45270 */
[----:B------:R-:W-:Y:S01]  /*5d60*/  UIMAD.WIDE.U32 UR12, UR37, UR56, URZ ;  /* 0x00000038250c72a5 */ /* 0x000fe2000f8e00ff */
[----:B------:R-:W-:Y:S01]  /*5d70*/  UMOV UR4, UR5 ;  /* 0x0000000500047c82 */ /* 0x000fe20008000000 */
[----:B------:R-:W-:Y:S01]  /*5d80*/  UMOV UR6, UR11 ;  /* 0x0000000b00067c82 */ /* 0x000fe20008000000 */
[----:B-1----:R-:W-:Y:S03]  /*5d90*/  USHF.R.U32.HI UR8, URZ, UR9, UR4 ;  /* 0x00000009ff087299 */ /* 0x002fe60008011604 */
[----:B------:R-:W-:Y:S02]  /*5da0*/  UMOV UR4, UR7 ;  /* 0x0000000700047c82 */ /* 0x000fe40008000000 */
[----:B------:R-:W-:Y:S02]  /*5db0*/  USHF.R.U32.HI UR5, URZ, UR57, UR4 ;  /* 0x00000039ff057299 */ /* 0x000fe40008011604 */
[----:B------:R-:W-:Y:S02]  /*5dc0*/  USEL UR4, UR60, UR8, !UP0 ;  /* 0x000000083c047287 */ /* 0x000fe4000c000000 */
[----:B------:R-:W-:Y:S02]  /*5dd0*/  USHF.R.U32.HI UR8, URZ, UR9, UR6 ;  /* 0x00000009ff087299 */ /* 0x000fe40008011606 */
[----:B------:R-:W-:Y:S02]  /*5de0*/  UIMAD.WIDE.U32 UR6, UR4, UR46, URZ ;  /* 0x0000002e040672a5 */ /* 0x000fe4000f8e00ff */
[----:B------:R-:W-:Y:S02]  /*5df0*/  USEL UR9, UR61, UR5, !UP1 ;  /* 0x000000053d097287 */ /* 0x000fe4000c800000 */
[----:B------:R-:W-:Y:S02]  /*5e00*/  USEL UR8, UR36, UR8, !UP0 ;  /* 0x0000000824087287 */ /* 0x000fe4000c000000 */
[----:B------:R-:W-:Y:S01]  /*5e10*/  UIMAD.WIDE.U32 UR10, UR9, UR46, URZ ;  /* 0x0000002e090a72a5 */ /* 0x000fe2000f8e00ff */
[----:B------:R-:W-:Y:S01]  /*5e20*/  UMOV UR6, UR7 ;  /* 0x0000000700067c82 */ /* 0x000fe20008000000 */
[----:B------:R-:W-:Y:S01]  /*5e30*/  UMOV UR5, UR13 ;  /* 0x0000000d00057c82 */ /* 0x000fe20008000000 */
[----:B------:R-:W-:Y:S02]  /*5e40*/  @UP2 USHF.R.U32.HI UR4, URZ, UR47, UR6 ;  /* 0x0000002fff042299 */ /* 0x000fe40008011606 */
[----:B------:R-:W-:Y:S02]  /*5e50*/  USHF.R.U32.HI UR5, URZ, UR57, UR5 ;  /* 0x00000039ff057299 */ /* 0x000fe40008011605 */
[----:B------:R-:W-:Y:S02]  /*5e60*/  UIMAD UR4, UR39, UR4, URZ ;  /* 0x00000004270472a4 */ /* 0x000fe4000f8e02ff */
[----:B------:R-:W-:Y:S02]  /*5e70*/  USEL UR5, UR37, UR5, !UP1 ;  /* 0x0000000525057287 */ /* 0x000fe4000c800000 */
[----:B------:R-:W-:Y:S01]  /*5e80*/  UISETP.GE.AND UP0, UPT, UR8, UR4, UPT ;  /* 0x000000040800728c */ /* 0x000fe2000bf06270 */
[----:B------:R-:W-:Y:S01]  /*5e90*/  UMOV UR6, UR11 ;  /* 0x0000000b00067c82 */ /* 0x000fe20008000000 */
[----:B------:R-:W-:Y:S02]  /*5ea0*/  UIMAD.WIDE.U32 UR10, UR8, UR46, URZ ;  /* 0x0000002e080a72a5 */ /* 0x000fe4000f8e00ff */
[----:B------:R-:W-:Y:S04]  /*5eb0*/  @UP2 USHF.R.U32.HI UR9, URZ, UR47, UR6 ;  /* 0x0000002fff092299 */ /* 0x000fe80008011606 */
[----:B------:R-:W-:Y:S01]  /*5ec0*/  UIMAD UR6, UR39, UR9, URZ ;  /* 0x00000009270672a4 */ /* 0x000fe2000f8e02ff */
[----:B------:R-:W-:Y:S03]  /*5ed0*/  UMOV UR4, UR11 ;  /* 0x0000000b00047c82 */ /* 0x000fe60008000000 */
[----:B------:R-:W-:Y:S02]  /*5ee0*/  UISETP.GE.OR UP0, UPT, UR5, UR6, UP0 ;  /* 0x000000060500728c */ /* 0x000fe40008706670 */
[----:B------:R-:W-:Y:S02]  /*5ef0*/  USHF.R.U32.HI UR4, URZ, UR47, UR4 ;  /* 0x0000002fff047299 */ /* 0x000fe40008011604 */
[----:B------:R-:W-:Y:S02]  /*5f00*/  UIMAD.WIDE.U32 UR6, UR5, UR46, URZ ;  /* 0x0000002e050672a5 */ /* 0x000fe4000f8e00ff */
[----:B------:R-:W-:Y:S02]  /*5f10*/  USEL UR11, UR8, UR4, !UP2 ;  /* 0x00000004080b7287 */ /* 0x000fe4000d000000 */
[----:B------:R-:W-:Y:S02]  /*5f20*/  UIADD3 UR6, UPT, UPT, -UR5, URZ, URZ ;  /* 0x000000ff05067290 */ /* 0x000fe4000fffe1ff */
[----:B------:R-:W-:Y:S02]  /*5f30*/  UIADD3 UR10, UPT, UPT, -UR11, URZ, URZ ;  /* 0x000000ff0b0a7290 */ /* 0x000fe4000fffe1ff */
[----:B------:R-:W-:Y:S02]  /*5f40*/  UIMAD UR6, UR45, UR6, UR37 ;  /* 0x000000062d0672a4 */ /* 0x000fe4000f8e0225 */
[----:B------:R-:W-:Y:S01]  /*5f50*/  UIMAD UR10, UR39, UR10, UR8 ;  /* 0x0000000a270a72a4 */ /* 0x000fe2000f8e0208 */
[----:B------:R-:W-:Y:S01]  /*5f60*/  @!UP0 UMOV UR4, UR7 ;  /* 0x0000000700048c82 */ /* 0x000fe20008000000 */
[----:B------:R-:W-:Y:S02]  /*5f70*/  UIADD3 UR7, UPT, UPT, -UR8, URZ, URZ ;  /* 0x000000ff08077290 */ /* 0x000fe4000fffe1ff */
[----:B------:R-:W-:Y:S04]  /*5f80*/  @!UP0 USHF.R.U32.HI UR4, URZ, UR47, UR4 ;  /* 0x0000002fff048299 */ /* 0x000fe80008011604 */
[----:B------:R-:W-:Y:S04]  /*5f90*/  @!UP0 USEL UR4, UR5, UR4, !UP2 ;  /* 0x0000000405048287 */ /* 0x000fe8000d000000 */
[----:B------:R-:W-:Y:S02]  /*5fa0*/  @!UP0 UIMAD UR9, UR9, UR10, UR4 ;  /* 0x0000000a090982a4 */ /* 0x000fe4000f8e0204 */
[----:B------:R-:W-:Y:S02]  /*5fb0*/  @!UP0 UIADD3 UR10, UPT, UPT, UR11, -UR4, URZ ;  /* 0x800000040b0a8290 */ /* 0x000fe4000fffe0ff */
[----:B------:R-:W-:Y:S02]  /*5fc0*/  UIMAD UR4, UR58, UR7, UR36 ;  /* 0x000000073a0472a4 */ /* 0x000fe4000f8e0224 */
[----:B------:R-:W-:Y:S03]  /*5fd0*/  @!UP0 UIMAD UR8, UR10, UR39, UR5 ;  /* 0x000000270a0882a4 */ /* 0x000fe6000f8e0205 */
[----:B------:R-:W-:Y:S02]  /*5fe0*/  @!UP0 UMOV UR5, UR9 ;  /* 0x0000000900058c82 */ /* 0x000fe40008000000 */
[----:B------:R-:W-:Y:S02]  /*5ff0*/  UIMAD UR37, UR5, UR45, UR6 ;  /* 0x0000002d052572a4 */ /* 0x000fe4000f8e0206 */
[----:B------:R-:W-:Y:S11]  /*6000*/  UIMAD UR36, UR8, UR58, UR4 ;  /* 0x0000003a082472a4 */ /* 0x000ff6000f8e0204 */
[----:B------:R-:W-:Y:S01]  /*6010*/  @!UPT UIADD3 URZ, UPT, UPT, URZ, URZ, URZ ;  /* 0x000000fffffff290 */ /* 0x000fe2000fffe0ff */
.L_x_76:
[----:B------:R-:W1:Y:S01]  /*6020*/  LDCU UR11, c[0x0][0x388] ;  /* 0x00007100ff0b77ac */ /* 0x000e620008000800 */
[----:B------:R-:W-:Y:S01]  /*6030*/  R2UR UR6, R3 ;  /* 0x00000000030672ca */ /* 0x000fe200000e0000 */
[----:B------:R-:W-:Y:S01]  /*6040*/  BSSY.RECONVERGENT B6, `(.L_x_77) ;  /* 0x0000074000067945 */ /* 0x000fe20003800200 */
[----:B------:R-:W-:Y:S01]  /*6050*/  IABS R0, R0 ;  /* 0x0000000000007213 */ /* 0x000fe20000000000 */
[----:B------:R-:W-:Y:S01]  /*6060*/  USHF.L.U32 UR42, UR24, 0x7, URZ ;  /* 0x00000007182a7899 */ /* 0x000fe200080006ff */
[----:B------:R-:W-:Y:S03]  /*6070*/  @P0 SHF.R.U32.HI R4, RZ, 0x10, R5 ;  /* 0x00000010ff040819 */ /* 0x000fe60000011605 */
[----:B------:R-:W-:Y:S01]  /*6080*/  IMAD.MOV R0, RZ, RZ, -R0 ;  /* 0x000000ffff007224 */ /* 0x000fe200078e0a00 */
[----:B------:R-:W-:Y:S02]  /*6090*/  @P0 R2UR UR63, R4 ;  /* 0x00000000043f02ca */ /* 0x000fe400000e0000 */
[----:B------:R-:W-:Y:S02]  /*60a0*/  LOP3.LUT P0, RZ, R52, 0x1b0, RZ, 0xc0, !PT ;  /* 0x000001b034ff7812 */ /* 0x000fe4000780c0ff */
[----:B------:R-:W-:Y:S01]  /*60b0*/  R2UR UR9, R0 ;  /* 0x00000000000972ca */ /* 0x000fe200000e0000 */
[----:B------:R-:W2:Y:S10]  /*60c0*/  I2F.RP R3, UR6 ;  /* 0x0000000600037d06 */ /* 0x000eb40008209400 */
[----:B--2---:R-:W2:Y:S01]  /*60d0*/  MUFU.RCP R3, R3 ;  /* 0x0000000300037308 */ /* 0x004ea20000001000 */
[----:B-1----:R-:W-:Y:S05]  /*60e0*/  IMAD.U32 R8, RZ, RZ, UR11 ;  /* 0x0000000bff087e24 */ /* 0x002fea000f8e00ff */
[----:B------:R-:W-:Y:S04]  /*60f0*/  IABS R8, R8 ;  /* 0x0000000800087213 */ /* 0x000fe80000000000 */
[----:B------:R-:W1:Y:S01]  /*6100*/  I2F.RP R10, R8 ;  /* 0x00000008000a7306 */ /* 0x000e620000209400 */
[----:B--2---:R-:W-:Y:S09]  /*6110*/  VIADD R3, R3, 0xffffffe ;  /* 0x0ffffffe03037836 */ /* 0x004ff20000000000 */
[----:B------:R-:W2:Y:S10]  /*6120*/  F2I.FTZ.U32.TRUNC.NTZ R3, R3 ;  /* 0x0000000300037305 */ /* 0x000eb4000021f000 */
[----:B-1----:R-:W1:Y:S01]  /*6130*/  MUFU.RCP R10, R10 ;  /* 0x0000000a000a7308 */ /* 0x002e620000001000 */
[----:B--2---:R-:W-:Y:S01]  /*6140*/  R2UR UR5, R3 ;  /* 0x00000000030572ca */ /* 0x004fe200000e0000 */
[----:B------:R-:W-:Y:S05]  /*6150*/  IMAD.U32 R3, RZ, RZ, UR20 ;  /* 0x00000014ff037e24 */ /* 0x000fea000f8e00ff */
[----:B------:R-:W-:Y:S04]  /*6160*/  IABS R3, R3 ;  /* 0x0000000300037213 */ /* 0x000fe80000000000 */
[----:B------:R-:W-:Y:S01]  /*6170*/  R2UR UR8, R3 ;  /* 0x00000000030872ca */ /* 0x000fe200000e0000 */
[----:B-1----:R-:W-:Y:S02]  /*6180*/  VIADD R10, R10, 0xffffffe ;  /* 0x0ffffffe0a0a7836 */ /* 0x002fe40000000000 */
[----:B------:R-:W-:Y:S02]  /*6190*/  UIADD3 UR4, UPT, UPT, URZ, -UR5, URZ ;  /* 0x80000005ff047290 */ /* 0x000fe4000fffe0ff */
[----:B------:R-:W1:Y:S02]  /*61a0*/  F2I.FTZ.U32.TRUNC.NTZ R11, R10 ;  /* 0x0000000a000b7305 */ /* 0x000e64000021f000 */
[----:B------:R-:W-:Y:S03]  /*61b0*/  UIMAD UR7, UR4, UR6, URZ ;  /* 0x00000006040772a4 */ /* 0x000fe6000f8e02ff */
[----:B------:R-:W-:Y:S02]  /*61c0*/  UMOV UR4, URZ ;  /* 0x000000ff00047c82 */ /* 0x000fe40008000000 */
[----:B------:R-:W-:Y:S07]  /*61d0*/  UIMAD.WIDE.U32 UR4, UR5, UR7, UR4 ;  /* 0x00000007050472a5 */ /* 0x000fee000f8e0004 */
[----:B------:R-:W-:Y:S01]  /*61e0*/  UMOV UR4, UR5 ;  /* 0x0000000500047c82 */ /* 0x000fe20008000000 */
[--C-:B-1----:R-:W-:Y:S01]  /*61f0*/  IMAD.MOV R3, RZ, RZ, -R11.reuse ;  /* 0x000000ffff037224 */ /* 0x102fe200078e0a0b */
[----:B------:R-:W-:Y:S01]  /*6200*/  UIMAD.WIDE.U32 UR4, UR4, UR8, URZ ;  /* 0x00000008040472a5 */ /* 0x000fe2000f8e00ff */
[----:B------:R-:W-:Y:S02]  /*6210*/  IMAD.MOV.U32 R10, RZ, RZ, RZ ;  /* 0x000000ffff0a7224 */ /* 0x000fe400078e00ff */
[----:B------:R-:W-:Y:S04]  /*6220*/  IMAD R3, R3, R8, RZ ;  /* 0x0000000803037224 */ /* 0x000fe800078e02ff */
[----:B------:R-:W-:Y:S01]  /*6230*/  UMOV UR43, UR5 ;  /* 0x00000005002b7c82 */ /* 0x000fe20008000000 */
[----:B------:R-:W-:Y:S01]  /*6240*/  IMAD.HI.U32 R11, R11, R3, R10 ;  /* 0x000000030b0b7227 */ /* 0x000fe200078e000a */
[----:B------:R-:W-:Y:S04]  /*6250*/  UIMAD UR4, UR43, UR9, UR8 ;  /* 0x000000092b0472a4 */ /* 0x000fe8000f8e0208 */
[----:B------:R-:W-:Y:S11]  /*6260*/  UISETP.GT.U32.AND UP0, UPT, UR6, UR4, UPT ;  /* 0x000000040600728c */ /* 0x000ff6000bf04070 */
[----:B------:R-:W-:Y:S02]  /*6270*/  @!UP0 UIADD3 UR4, UPT, UPT, UR4, -UR6, URZ ;  /* 0x8000000604048290 */ /* 0x000fe4000fffe0ff */
[----:B------:R-:W-:Y:S02]  /*6280*/  @!UP0 UIADD3 UR43, UPT, UPT, UR43, 0x1, URZ ;  /* 0x000000012b2b8890 */ /* 0x000fe4000fffe0ff */
[----:B------:R-:W-:Y:S02]  /*6290*/  UISETP.GE.U32.AND UP2, UPT, UR4, UR6, UPT ;  /* 0x000000060400728c */ /* 0x000fe4000bf46070 */
[----:B------:R-:W-:Y:S02]  /*62a0*/  ULOP3.LUT UR4, UR20, UR52, URZ, 0x3c, !UPT ;  /* 0x0000003414047292 */ /* 0x000fe4000f8e3cff */
[----:B------:R-:W-:Y:S02]  /*62b0*/  UISETP.NE.AND UP0, UPT, UR52, URZ, UPT ;  /* 0x000000ff3400728c */ /* 0x000fe4000bf05270 */
[----:B------:R-:W-:Y:S05]  /*62c0*/  UISETP.GE.AND UP1, UPT, UR4, URZ, UPT ;  /* 0x000000ff0400728c */ /* 0x000fea000bf26270 */
[----:B------:R-:W-:Y:S06]  /*62d0*/  @UP2 UIADD3 UR43, UPT, UPT, UR43, 0x1, URZ ;  /* 0x000000012b2b2890 */ /* 0x000fec000fffe0ff */
[----:B------:R-:W-:Y:S02]  /*62e0*/  @!UP1 UIADD3 UR43, UPT, UPT, -UR43, URZ, URZ ;  /* 0x000000ff2b2b9290 */ /* 0x000fe4000fffe1ff */
[----:B------:R-:W-:Y:S02]  /*62f0*/  UISETP.NE.AND UP1, UPT, UR38, 0x1, UPT ;  /* 0x000000012600788c */ /* 0x000fe4000bf25270 */
[----:B------:R-:W-:Y:S06]  /*6300*/  @!UP0 ULOP3.LUT UR43, URZ, UR52, URZ, 0x33, !UPT ;  /* 0x00000034ff2b8292 */ /* 0x000fec000f8e33ff */
[----:B------:R-:W-:Y:S03]  /*6310*/  MOV R0, UR43 ;  /* 0x0000002b00007c02 */ /* 0x000fe60008000f00 */
[----:B------:R-:W1:Y:S01]  /*6320*/  @!UP1 LDCU.128 UR12, c[0x0][0xb10] ;  /* 0x00016200ff0c97ac */ /* 0x000e620008000c00 */
[----:B------:R-:W-:Y:S05]  /*6330*/  IABS R0, R0 ;  /* 0x0000000000007213 */ /* 0x000fea0000000000 */
[----:B------:R-:W-:Y:S01]  /*6340*/  IMAD.HI.U32 R11, R11, R0, RZ ;  /* 0x000000000b0b7227 */ /* 0x000fe200078e00ff */
[----:B------:R-:W2:Y:S03]  /*6350*/  @!UP1 LDCU UR10, c[0x0][0xb20] ;  /* 0x00016400ff0a97ac */ /* 0x000ea60008000800 */
[----:B------:R-:W-:Y:S01]  /*6360*/  IMAD.MOV R3, RZ, RZ, -R11 ;  /* 0x000000ffff037224 */ /* 0x000fe200078e0a0b */
[----:B------:R-:W3:Y:S03]  /*6370*/  @!UP1 LDCU UR5, c[0x0][0xb0c] ;  /* 0x00016180ff0597ac */ /* 0x000ee60008000800 */
[C---:B------:R-:W-:Y:S01]  /*6380*/  IMAD R0, R8.reuse, R3, R0 ;  /* 0x0000000308007224 */ /* 0x040fe200078e0200 */
[----:B-1----:R-:W-:Y:S04]  /*6390*/  UIMAD.WIDE.U32 UR6, UR36, UR15, URZ ;  /* 0x0000000f240672a5 */ /* 0x002fe8000f8e00ff */
[----:B------:R-:W-:Y:S01]  /*63a0*/  ISETP.GT.U32.AND P1, PT, R8, R0, PT ;  /* 0x000000000800720c */ /* 0x000fe20003f24070 */
[----:B------:R-:W-:Y:S02]  /*63b0*/  UIMAD.WIDE.U32 UR8, UR37, UR12, URZ ;  /* 0x0000000c250872a5 */ /* 0x000fe4000f8e00ff */
[----:B------:R-:W-:Y:S02]  /*63c0*/  @!UP1 UISETP.NE.AND UP0, UPT, UR14, 0x1, UPT ;  /* 0x000000010e00988c */ /* 0x000fe4000bf05270 */
[----:B------:R-:W-:Y:S01]  /*63d0*/  ULOP3.LUT UR8, UR43, UR11, URZ, 0x3c, !UPT ;  /* 0x0000000b2b087292 */ /* 0x000fe2000f8e3cff */
[----:B------:R-:W-:Y:S02]  /*63e0*/  @!UP1 UMOV UR6, UR7 ;  /* 0x0000000700069c82 */ /* 0x000fe40008000000 */
[----:B------:R-:W-:Y:S01]  /*63f0*/  @!UP1 UMOV UR4, UR9 ;  /* 0x0000000900049c82 */ /* 0x000fe20008000000 */
[----:B--2---:R-:W-:Y:S02]  /*6400*/  @!UP1 USHF.R.U32.HI UR6, URZ, UR10, UR6 ;  /* 0x0000000aff069299 */ /* 0x004fe40008011606 */
[----:B---3--:R-:W-:Y:S02]  /*6410*/  @!UP1 UISETP.NE.AND UP2, UPT, UR5, 0x1, UPT ;  /* 0x000000010500988c */ /* 0x008fe4000bf45270 */
[----:B------:R-:W-:Y:S01]  /*6420*/  @!UP1 USHF.R.U32.HI UR4, URZ, UR13, UR4 ;  /* 0x0000000dff049299 */ /* 0x000fe20008011604 */
[----:B------:R-:W-:Y:S01]  /*6430*/  @!P1 IMAD.IADD R0, R0, 0x1, -R8 ;  /* 0x0000000100009824 */ /* 0x000fe200078e0a08 */
[----:B------:R-:W-:Y:S01]  /*6440*/  @!UP1 USEL UR6, UR36, UR6, !UP0 ;  /* 0x0000000624069287 */ /* 0x000fe2000c000000 */
[----:B------:R-:W-:Y:S01]  /*6450*/  @!P1 IADD3 R11, PT, PT, R11, 0x1, RZ ;  /* 0x000000010b0b9810 */ /* 0x000fe20007ffe0ff */
[----:B------:R-:W-:Y:S02]  /*6460*/  @!UP1 USEL UR7, UR37, UR4, !UP2 ;  /* 0x0000000425079287 */ /* 0x000fe4000d000000 */
[----:B------:R-:W-:Y:S01]  /*6470*/  UISETP.GE.AND UP0, UPT, UR8, URZ, UPT ;  /* 0x000000ff0800728c */ /* 0x000fe2000bf06270 */
[----:B------:R-:W-:Y:S01]  /*6480*/  ISETP.GE.U32.AND P2, PT, R0, R8, PT ;  /* 0x000000080000720c */ /* 0x000fe20003f46070 */
[----:B------:R-:W-:Y:S02]  /*6490*/  UISETP.NE.AND UP2, UPT, UR11, URZ, UPT ;  /* 0x000000ff0b00728c */ /* 0x000fe4000bf45270 */
[----:B------:R-:W-:Y:S02]  /*64a0*/  @!UP1 UIADD3 UR4, UPT, UPT, -UR7, UR6, URZ ;  /* 0x0000000607049290 */ /* 0x000fe4000fffe1ff */
[----:B------:R-:W-:Y:S02]  /*64b0*/  @!UP1 UIADD3 UR6, UPT, UPT, UR7, -UR6, URZ ;  /* 0x8000000607069290 */ /* 0x000fe4000fffe0ff */
[----:B------:R-:W-:Y:S02]  /*64c0*/  @!UP1 UIMAD UR37, UR4, UR5, UR37 ;  /* 0x00000005042592a4 */ /* 0x000fe4000f8e0225 */
[----:B------:R-:W-:Y:S02]  /*64d0*/  UIADD3 UR4, UPT, UPT, -UR43, URZ, URZ ;  /* 0x000000ff2b047290 */ /* 0x000fe4000fffe1ff */
[----:B------:R-:W-:Y:S02]  /*64e0*/  @!UP1 UIMAD UR36, UR6, UR14, UR36 ;  /* 0x0000000e062492a4 */ /* 0x000fe4000f8e0224 */
[----:B------:R-:W-:Y:S01]  /*64f0*/  UIMAD UR5, UR52, UR4, UR20 ;  /* 0x00000004340572a4 */ /* 0x000fe2000f8e0214 */
[----:B------:R-:W-:Y:S03]  /*6500*/  @P2 VIADD R11, R11, 0x1 ;  /* 0x000000010b0b2836 */ /* 0x000fe60000000000 */
[----:B------:R-:W-:Y:S02]  /*6510*/  USHF.L.U32 UR51, UR5, 0x6, URZ ;  /* 0x0000000605337899 */ /* 0x000fe400080006ff */
[----:B------:R-:W-:Y:S11]  /*6520*/  R2UR UR44, R11 ;  /* 0x000000000b2c72ca */ /* 0x000ff600000e0000 */
[----:B------:R-:W-:Y:S02]  /*6530*/  @!UPT UIADD3 URZ, UPT, UPT, URZ, URZ, URZ ;  /* 0x000000fffffff290 */ /* 0x000fe4000fffe0ff */
[----:B------:R-:W-:Y:S02]  /*6540*/  @!UP0 UIADD3 UR44, UPT, UPT, -UR44, URZ, URZ ;  /* 0x000000ff2c2c8290 */ /* 0x000fe4000fffe1ff */
[----:B------:R-:W-:Y:S04]  /*6550*/  @!UP2 ULOP3.LUT UR44, URZ, UR11, URZ, 0x33, !UPT ;  /* 0x0000000bff2ca292 */ /* 0x000fe8000f8e33ff */
[----:B------:R-:W-:Y:S04]  /*6560*/  UIADD3 UR4, UPT, UPT, -UR44, URZ, URZ ;  /* 0x000000ff2c047290 */ /* 0x000fe8000fffe1ff */
[----:B------:R-:W-:Y:S01]  /*6570*/  UIMAD UR43, UR11, UR4, UR43 ;  /* 0x000000040b2b72a4 */ /* 0x000fe2000f8e022b */
[----:B------:R-:W-:Y:S11]  /*6580*/  @!P0 BRA `(.L_x_78) ;  /* 0x00000000007c8947 */ /* 0x000ff60003800000 */
[----:B------:R-:W1:Y:S01]  /*6590*/  LDCU.64 UR8, c[0x4][0x80] ;  /* 0x01001000ff0877ac */ /* 0x000e620008000a00 */
[----:B------:R-:W-:Y:S01]  /*65a0*/  MOV R16, 0x0 ;  /* 0x0000000000107802 */ /* 0x000fe20000000f00 */
[----:B------:R-:W-:Y:S02]  /*65b0*/  HFMA2 R12, -RZ, RZ, 0, 5.9604644775390625e-08 ;  /* 0x00000001ff0c7431 */ /* 0x000fe400000001ff */
[----:B------:R-:W-:Y:S01]  /*65c0*/  IMAD.MOV.U32 R8, RZ, RZ, 0x70 ;  /* 0x00000070ff087424 */ /* 0x000fe200078e00ff */
[----:B------:R2:W3:Y:S01]  /*65d0*/  LDC.64 R14, c[0x4][R16] ;  /* 0x01000000100e7b82 */ /* 0x0004e20000000a00 */
[----:B------:R-:W4:Y:S01]  /*65e0*/  LDCU.64 UR6, c[0x4][0x88] ;  /* 0x01001100ff0677ac */ /* 0x000f220008000a00 */
[----:B------:R-:W-:Y:S01]  /*65f0*/  IMAD.MOV.U32 R13, RZ, RZ, RZ ;  /* 0x000000ffff0d7224 */ /* 0x000fe200078e00ff */
[----:B------:R-:W2:Y:S01]  /*6600*/  LDCU.64 UR4, c[0x4][0x8] ;  /* 0x01000100ff0477ac */ /* 0x000ea20008000a00 */
[----:B-1----:R-:W-:Y:S01]  /*6610*/  MOV R5, UR9 ;  /* 0x0000000900057c02 */ /* 0x002fe20008000f00 */
[----:B------:R-:W-:Y:S01]  /*6620*/  IMAD.U32 R4, RZ, RZ, UR8 ;  /* 0x00000008ff047e24 */ /* 0x000fe2000f8e00ff */
[----:B----4-:R-:W-:Y:S01]  /*6630*/  MOV R7, UR7 ;  /* 0x0000000700077c02 */ /* 0x010fe20008000f00 */
[----:B------:R-:W-:Y:S01]  /*6640*/  IMAD.U32 R6, RZ, RZ, UR6 ;  /* 0x00000006ff067e24 */ /* 0x000fe2000f8e00ff */
[----:B--2---:R-:W-:Y:S01]  /*6650*/  MOV R11, UR5 ;  /* 0x00000005000b7c02 */ /* 0x004fe20008000f00 */
[----:B------:R-:W-:Y:S02]  /*6660*/  IMAD.U32 R10, RZ, RZ, UR4 ;  /* 0x00000004ff0a7e24 */ /* 0x000fe4000f8e00ff */
[----:B------:R-:W-:Y:S07]  /*6670*/  LEPC R20, `(.L_x_79) ;  /* 0x000000001014794e */ /* 0x000fee0000000000 */
[----:B---3-5:R-:W-:Y:S05]  /*6680*/  CALL.ABS.NOINC R14 ;  /* 0x000000000e007343 */ /* 0x028fea0003c00000 */
.L_x_79:
[----:B------:R-:W1:Y:S01]  /*6690*/  LDCU.64 UR8, c[0x4][0x80] ;  /* 0x01001000ff0877ac */ /* 0x000e620008000a00 */
[----:B------:R-:W2:Y:S01]  /*66a0*/  LDC.64 R16, c[0x4][R16] ;  /* 0x0100000010107b82 */ /* 0x000ea20000000a00 */
[----:B------:R-:W-:Y:S02]  /*66b0*/  HFMA2 R12, -RZ, RZ, 0, 5.9604644775390625e-08 ;  /* 0x00000001ff0c7431 */ /* 0x000fe400000001ff */
[----:B------:R-:W-:Y:S02]  /*66c0*/  IMAD.MOV.U32 R8, RZ, RZ, 0x70 ;  /* 0x00000070ff087424 */ /* 0x000fe400078e00ff */
[----:B------:R-:W-:Y:S01]  /*66d0*/  IMAD.MOV.U32 R13, RZ, RZ, RZ ;  /* 0x000000ffff0d7224 */ /* 0x000fe200078e00ff */
[----:B------:R-:W3:Y:S01]  /*66e0*/  LDCU.64 UR6, c[0x4][0x88] ;  /* 0x01001100ff0677ac */ /* 0x000ee20008000a00 */
[----:B------:R-:W4:Y:S01]  /*66f0*/  LDCU.64 UR4, c[0x4][0x8] ;  /* 0x01000100ff0477ac */ /* 0x000f220008000a00 */
[----:B-1----:R-:W-:Y:S02]  /*6700*/  MOV R4, UR8 ;  /* 0x0000000800047c02 */ /* 0x002fe40008000f00 */
[----:B------:R-:W-:Y:S02]  /*6710*/  MOV R5, UR9 ;  /* 0x0000000900057c02 */ /* 0x000fe40008000f00 */
[----:B---3--:R-:W-:Y:S01]  /*6720*/  MOV R7, UR7 ;  /* 0x0000000700077c02 */ /* 0x008fe20008000f00 */
[----:B------:R-:W-:Y:S01]  /*6730*/  IMAD.U32 R6, RZ, RZ, UR6 ;  /* 0x00000006ff067e24 */ /* 0x000fe2000f8e00ff */
[----:B----4-:R-:W-:Y:S01]  /*6740*/  MOV R11, UR5 ;  /* 0x00000005000b7c02 */ /* 0x010fe20008000f00 */
[----:B------:R-:W-:Y:S02]  /*6750*/  IMAD.U32 R10, RZ, RZ, UR4 ;  /* 0x00000004ff0a7e24 */ /* 0x000fe4000f8e00ff */
[----:B------:R-:W-:Y:S07]  /*6760*/  LEPC R20, `(.L_x_78) ;  /* 0x000000001014794e */ /* 0x000fee0000000000 */
[----:B--2---:R-:W-:Y:S05]  /*6770*/  CALL.ABS.NOINC R16 ;  /* 0x0000000010007343 */ /* 0x004fea0003c00000 */
.L_x_78:
[----:B------:R-:W-:Y:S05]  /*6780*/  BSYNC.RECONVERGENT B6 ;  /* 0x0000000000067941 */ /* 0x000fea0003800200 */
.L_x_77:
[----:B------:R-:W-:Y:S02]  /*6790*/  R2UR UR6, R65 ;  /* 0x00000000410672ca */ /* 0x000fe400000e0000 */
[----:B------:R-:W-:Y:S02]  /*67a0*/  R2UR UR5, R64 ;  /* 0x00000000400572ca */ /* 0x000fe400000e0000 */
[----:B------:R-:W-:Y:S02]  /*67b0*/  R2UR UR4, R63 ;  /* 0x000000003f0472ca */ /* 0x000fe400000e0000 */
[----:B------:R-:W-:Y:S02]  /*67c0*/  ISETP.NE.U32.AND P4, PT, R50, RZ, PT ;  /* 0x000000ff3200720c */ /* 0x000fe40003f85070 */
[----:B------:R-:W-:Y:S02]  /*67d0*/  ISETP.NE.U32.AND P2, PT, RZ, UR54, PT ;  /* 0x00000036ff007c0c */ /* 0x000fe4000bf45070 */
[----:B------:R-:W-:Y:S02]  /*67e0*/  ISETP.NE.AND.EX P4, PT, R51, RZ, PT, P4 ;  /* 0x000000ff3300720c */ /* 0x000fe40003f85340 */
[----:B------:R-:W-:Y:S01]  /*67f0*/  ISETP.NE.AND.EX P2, PT, RZ, UR55, PT, P2 ;  /* 0x00000037ff007c0c */ /* 0x000fe2000bf45320 */
[----:B------:R-:W-:Y:S02]  /*6800*/  UISETP.NE.AND UP2, UPT, UR6, URZ, UPT ;  /* 0x000000ff0600728c */ /* 0x000fe4000bf45270 */
[----:B------:R-:W-:Y:S04]  /*6810*/  UISETP.NE.U32.AND UP0, UPT, UR5, URZ, UPT ;  /* 0x000000ff0500728c */ /* 0x000fe8000bf05070 */
[----:B------:R-:W-:Y:S01]  /*6820*/  UISETP.NE.AND.EX UP1, UPT, UR4, URZ, UPT, UP0 ;  /* 0x000000ff0400728c */ /* 0x000fe2000bf25300 */
[----:B------:R-:W-:Y:S01]  /*6830*/  PLOP3.LUT P1, PT, PT, PT, UP2, 0x80, 0x8 ;  /* 0x000000000008781c */ /* 0x000fe20003f2f028 */
[----:B------:R-:W-:Y:S03]  /*6840*/  UPLOP3.LUT UP0, UPT, UPT, UPT, UPT, 0x40, 0x4 ;  /* 0x000000000004789c */ /* 0x000fe60003f0e870 */
[----:B------:R-:W-:Y:S06]  /*6850*/  @UP2 UPLOP3.LUT UP0, UPT, UPT, UPT, UP1, 0x80, 0x8 ;  /* 0x000000000008289c */ /* 0x000fec0003f0f010 */
[----:B------:R-:W-:Y:S01]  /*6860*/  PLOP3.LUT P0, PT, PT, PT, UP0, 0x80, 0x8 ;  /* 0x000000000008781c */ /* 0x000fe20003f0f008 */
[----:B------:R-:W-:Y:S01]  /*6870*/  @!UPT UIADD3 URZ, UPT, UPT, URZ, URZ, URZ ;  /* 0x000000fffffff290 */ /* 0x000fe2000fffe0ff */
[----:B------:R-:W-:Y:S11]  /*6880*/  BRA.U !UP1, `(.L_x_80) ;  /* 0x0000000109407547 */ /* 0x000ff6000b800000 */
[----:B------:R-:W-:Y:S01]  /*6890*/  UISETP.NE.U32.AND UP0, UPT, UR54, URZ, UPT ;  /* 0x000000ff3600728c */ /* 0x000fe2000bf05070 */
[----:B------:R-:W-:Y:S01]  /*68a0*/  R2UR UR6, R64 ;  /* 0x00000000400672ca */ /* 0x000fe200000e0000 */
[----:B------:R-:W1:Y:S01]  /*68b0*/  LDCU.64 UR8, c[0x0][0x358] ;  /* 0x00006b00ff0877ac */ /* 0x000e620008000a00 */
[----:B------:R-:W-:Y:S02]  /*68c0*/  HFMA2 R61, -RZ, RZ, 0, 5.9604644775390625e-08 ;  /* 0x00000001ff3d7431 */ /* 0x000fe400000001ff */
[----:B------:R-:W-:Y:S01]  /*68d0*/  IMAD.MOV.U32 R0, RZ, RZ, 0x1 ;  /* 0x00000001ff007424 */ /* 0x000fe200078e00ff */
[----:B------:R-:W-:Y:S06]  /*68e0*/  UISETP.NE.AND.EX UP0, UPT, UR55, URZ, UPT, UP0 ;  /* 0x000000ff3700728c */ /* 0x000fec000bf05300 */
[----:B------:R-:W-:Y:S05]  /*68f0*/  PLOP3.LUT P3, PT, PT, PT, UP0, 0x80, 0x8 ;  /* 0x000000000008781c */ /* 0x000fea0003f6f008 */
[----:B------:R-:W2:Y:S01]  /*6900*/  @UP0 LDCU.64 UR4, c[0x0][0x888] ;  /* 0x00011100ff0407ac */ /* 0x000ea20008000a00 */
[----:B------:R-:W-:Y:S07]  /*6910*/  @UP0 UIMAD UR6, UR49, UR6, URZ ;  /* 0x00000006310602a4 */ /* 0x000fee000f8e02ff */
[----:B------:R-:W-:Y:S01]  /*6920*/  @!P3 PRMT R61, R0, 0x7610, R61 ;  /* 0x00007610003db816 */ /* 0x000fe2000000003d */
[----:B--2---:R-:W-:Y:S06]  /*6930*/  @UP0 UIMAD.WIDE UR4, UR6, 0x4, UR4 ;  /* 0x00000004060408a5 */ /* 0x004fec000f8e0204 */
[----:B------:R-:W-:Y:S02]  /*6940*/  IMAD.U32 R4, RZ, RZ, UR4 ;  /* 0x00000004ff047e24 */ /* 0x000fe4000f8e00ff */
[----:B------:R-:W-:Y:S03]  /*6950*/  IMAD.U32 R5, RZ, RZ, UR5 ;  /* 0x00000005ff057e24 */ /* 0x000fe6000f8e00ff */
[----:B------:R-:W2:Y:S02]  /*6960*/  @!UP0 LDCU UR4, c[0x0][0x880] ;  /* 0x00011000ff0487ac */ /* 0x000ea40008000800 */
[----:B-1---5:R1:W5:Y:S02]  /*6970*/  @P3 LDG.E R27, desc[UR8][R4.64] ;  /* 0x00000008041b3981 */ /* 0x022364000c1e1900 */
[----:B-12---:R-:W-:Y:S02]  /*6980*/  @!P3 MOV R27, UR4 ;  /* 0x00000004001bbc02 */ /* 0x006fe40008000f00 */
.L_x_80:
[----:B------:R-:W-:Y:S05]  /*6990*/  @!P4 BRA `(.L_x_81) ;  /* 0x000000000024c947 */ /* 0x000fea0003800000 */
[----:B------:R-:W-:Y:S01]  /*69a0*/  ISETP.NE.U32.AND P3, PT, R48, RZ, PT ;  /* 0x000000ff3000720c */ /* 0x000fe20003f65070 */
[----:B------:R-:W1:Y:S03]  /*69b0*/  LDCU.64 UR4, c[0x0][0x358] ;  /* 0x00006b00ff0477ac */ /* 0x000e660008000a00 */
[----:B------:R-:W-:Y:S11]  /*69c0*/  ISETP.NE.AND.EX P3, PT, R49, RZ, PT, P3 ;  /* 0x000000ff3100720c */ /* 0x000ff60003f65330 */
[----:B------:R-:W-:Y:S02]  /*69d0*/  @!UPT UIADD3 URZ, UPT, UPT, URZ, URZ, URZ ;  /* 0x000000fffffff290 */ /* 0x000fe4000fffe0ff */
[----:B------:R-:W2:Y:S01]  /*69e0*/  @P3 LDC.64 R4, c[0x0][0x8a8] ;  /* 0x00022a00ff043b82 */ /* 0x000ea20000000a00 */
[----:B------:R-:W-:Y:S04]  /*69f0*/  @P3 IMAD R0, R50, UR49, RZ ;  /* 0x0000003132003c24 */ /* 0x000fe8000f8e02ff */
[----:B--2---:R-:W-:Y:S05]  /*6a00*/  @P3 IMAD.WIDE R4, R0, 0x4, R4 ;  /* 0x0000000400043825 */ /* 0x004fea00078e0204 */
[----:B-1---5:R1:W5:Y:S02]  /*6a10*/  @P3 LDG.E R24, desc[UR4][R4.64] ;  /* 0x0000000404183981 */ /* 0x022364000c1e1900 */
[----:B-1----:R-:W2:Y:S02]  /*6a20*/  @!P3 LDC R24, c[0x0][0x8a0] ;  /* 0x00022800ff18bb82 */ /* 0x002ea40000000800 */
.L_x_81:
[----:B-----5:R-:W-:Y:S01]  /*6a30*/  FSETP.NEU.AND P3, PT, R27, RZ, PT ;  /* 0x000000ff1b00720b */ /* 0x020fe20003f6d000 */
[----:B------:R-:W-:Y:S01]  /*6a40*/  BSSY B1, `(.L_x_82) ;  /* 0x0000039000017945 */ /* 0x000fe20003800000 */
[----:B------:R-:W-:Y:S01]  /*6a50*/  SEL R4, RZ, 0xffffffff, P2 ;  /* 0xffffffffff047807 */ /* 0x000fe20001000000 */
[----:B------:R-:W-:Y:S01]  /*6a60*/  IMAD.MOV.U32 R73, RZ, RZ, 0x1 ;  /* 0x00000001ff497424 */ /* 0x000fe200078e00ff */
[----:B------:R-:W-:Y:S01]  /*6a70*/  @P1 LOP3.LUT P2, RZ, R61, 0xff, RZ, 0xc0, !PT ;  /* 0x000000ff3dff1812 */ /* 0x000fe2000784c0ff */
[----:B------:R-:W-:Y:S01]  /*6a80*/  IMAD.IADD R25, R23, 0x1, R2 ;  /* 0x0000000117197824 */ /* 0x000fe200078e0202 */
[----:B------:R-:W-:Y:S01]  /*6a90*/  @P1 SEL R0, RZ, 0xffffffff, P3 ;  /* 0xffffffffff001807 */ /* 0x000fe20001800000 */
[----:B------:R-:W-:Y:S01]  /*6aa0*/  IMAD R70, R59, -0x10, R67 ;  /* 0xfffffff03b467824 */ /* 0x000fe200078e0243 */
[----:B------:R-:W-:Y:S01]  /*6ab0*/  LOP3.LUT R57, R57, 0x1, RZ, 0x3c, !PT ;  /* 0x0000000139397812 */ /* 0x000fe200078e3cff */
[----:B------:R-:W-:Y:S01]  /*6ac0*/  IMAD.MOV.U32 R72, RZ, RZ, RZ ;  /* 0x000000ffff487224 */ /* 0x000fe200078e00ff */
[----:B------:R-:W-:Y:S02]  /*6ad0*/  @P0 SEL R0, R4, R0, !P2 ;  /* 0x0000000004000207 */ /* 0x000fe40005000000 */
[----:B------:R-:W-:Y:S02]  /*6ae0*/  CS2R R38, SRZ ;  /* 0x0000000000267805 */ /* 0x000fe4000001ff00 */
[----:B------:R-:W-:Y:S02]  /*6af0*/  LEA R71, R22, UR48, 0x3 ;  /* 0x0000003016477c11 */ /* 0x000fe4000f8e18ff */
[----:B------:R-:W-:Y:S02]  /*6b00*/  CS2R R36, SRZ ;  /* 0x0000000000247805 */ /* 0x000fe4000001ff00 */
[----:B------:R-:W-:Y:S02]  /*6b10*/  @P1 LOP3.LUT R0, R0, 0x1, RZ, 0xc0, !PT ;  /* 0x0000000100001812 */ /* 0x000fe400078ec0ff */
[----:B------:R-:W-:Y:S02]  /*6b20*/  CS2R R34, SRZ ;  /* 0x0000000000227805 */ /* 0x000fe4000001ff00 */
[----:B------:R-:W-:Y:S02]  /*6b30*/  PLOP3.LUT P2, PT, PT, PT, UP1, 0x80, 0x8 ;  /* 0x000000000008781c */ /* 0x000fe40003f4f018 */
[----:B------:R-:W-:Y:S02]  /*6b40*/  CS2R R32, SRZ ;  /* 0x0000000000207805 */ /* 0x000fe4000001ff00 */
[----:B------:R-:W-:Y:S02]  /*6b50*/  ISETP.NE.U32.OR P5, PT, R0, 0x1, !P1 ;  /* 0x000000010000780c */ /* 0x000fe40004fa5470 */
[----:B------:R-:W-:Y:S02]  /*6b60*/  CS2R R42, SRZ ;  /* 0x00000000002a7805 */ /* 0x000fe4000001ff00 */
[----:B------:R-:W-:Y:S02]  /*6b70*/  LOP3.LUT P4, R68, R61, 0xff, RZ, 0xc0, !PT ;  /* 0x000000ff3d447812 */ /* 0x000fe4000788c0ff */
[----:B------:R-:W-:Y:S02]  /*6b80*/  CS2R R40, SRZ ;  /* 0x0000000000287805 */ /* 0x000fe4000001ff00 */
[----:B------:R-:W-:Y:S02]  /*6b90*/  SEL R3, RZ, 0xffffffff, P3 ;  /* 0xffffffffff037807 */ /* 0x000fe40001800000 */
[----:B------:R-:W-:Y:S02]  /*6ba0*/  CS2R R46, SRZ ;  /* 0x00000000002e7805 */ /* 0x000fe4000001ff00 */
[----:B------:R-:W-:Y:S02]  /*6bb0*/  P2R R69, PR, RZ, 0x20 ;  /* 0x00000020ff457803 */ /* 0x000fe40000000000 */
[----:B------:R-:W-:Y:S02]  /*6bc0*/  CS2R R44, SRZ ;  /* 0x00000000002c7805 */ /* 0x000fe4000001ff00 */
[----:B------:R-:W-:Y:S02]  /*6bd0*/  @P2 SEL R3, R4, R3, !P4 ;  /* 0x0000000304032207 */ /* 0x000fe40006000000 */
[----:B------:R-:W-:Y:S02]  /*6be0*/  @P5 SHF.L.U32 R0, R57, 0x1f, RZ ;  /* 0x0000001f39005819 */ /* 0x000fe400000006ff */
[----:B------:R-:W-:Y:S02]  /*6bf0*/  LOP3.LUT R3, R3, 0x1, RZ, 0xc0, !PT ;  /* 0x0000000103037812 */ /* 0x000fe400078ec0ff */
[----:B------:R1:W3:Y:S02]  /*6c00*/  @P5 SYNCS.PHASECHK.TRANS64.TRYWAIT P1, [UR48+0x40], R0 ;  /* 0x00004000ff0055a7 */ /* 0x0002e40008021130 */
[----:B------:R-:W-:Y:S04]  /*6c10*/  ISETP.NE.U32.AND P2, PT, R3, 0x1, PT ;  /* 0x000000010300780c */ /* 0x000fe80003f45070 */
[----:B------:R-:W-:Y:S02]  /*6c20*/  P2R R74, PR, RZ, 0x4 ;  /* 0x00000004ff4a7803 */ /* 0x000fe40000000000 */
[----:B-1----:R-:W-:Y:S04]  /*6c30*/  SHF.L.U32 R0, R56, 0x1f, RZ ;  /* 0x0000001f38007819 */ /* 0x002fe800000006ff */
[----:B------:R1:W4:Y:S01]  /*6c40*/  SYNCS.PHASECHK.TRANS64.TRYWAIT P0, [R71+URZ+0xa0], R0 ;  /* 0x0000a000470075a7 */ /* 0x00032200080011ff */
[----:B---3--:R-:W-:Y:S01]  /*6c50*/  @P5 SEL R73, RZ, 0x1, !P1 ;  /* 0x00000001ff495807 */ /* 0x008fe20004800000 */
[----:B-1----:R-:W-:Y:S06]  /*6c60*/  @!P5 BRA `(.L_x_83) ;  /* 0x000000000058d947 */ /* 0x002fec0003800000 */
[----:B------:R-:W-:Y:S01]  /*6c70*/  IMAD.MOV.U32 R39, RZ, RZ, RZ ;  /* 0x000000ffff277224 */ /* 0x000fe200078e00ff */
[----:B------:R-:W-:Y:S01]  /*6c80*/  ISETP.NE.AND P1, PT, R73, RZ, PT ;  /* 0x000000ff4900720c */ /* 0x000fe20003f25270 */
[----:B------:R-:W-:Y:S01]  /*6c90*/  BSSY B0, `(.L_x_84) ;  /* 0x000000c000007945 */ /* 0x000fe20003800000 */
[----:B------:R-:W-:Y:S02]  /*6ca0*/  CS2R R46, SRZ ;  /* 0x00000000002e7805 */ /* 0x000fe4000001ff00 */
[----:B------:R-:W-:Y:S02]  /*6cb0*/  CS2R R44, SRZ ;  /* 0x00000000002c7805 */ /* 0x000fe4000001ff00 */
[----:B------:R-:W-:Y:S02]  /*6cc0*/  CS2R R42, SRZ ;  /* 0x00000000002a7805 */ /* 0x000fe4000001ff00 */
[----:B------:R-:W-:Y:S02]  /*6cd0*/  CS2R R40, SRZ ;  /* 0x0000000000287805 */ /* 0x000fe4000001ff00 */
[----:B------:R-:W-:Y:S02]  /*6ce0*/  CS2R R34, SRZ ;  /* 0x0000000000227805 */ /* 0x000fe4000001ff00 */
[----:B------:R-:W-:Y:S02]  /*6cf0*/  CS2R R32, SRZ ;  /* 0x0000000000207805 */ /* 0x000fe4000001ff00 */
[----:B------:R-:W-:Y:S01]  /*6d00*/  CS2R R36, SRZ ;  /* 0x0000000000247805 */ /* 0x000fe2000001ff00 */
[----:B------:R-:W-:Y:S06]  /*6d10*/  @P1 BRA `(.L_x_85) ;  /* 0x00000000000c1947 */ /* 0x000fec0003800000 */
[----:B------:R-:W-:Y:S04]  /*6d20*/  SHF.L.U32 R3, R57, 0x1f, RZ ;  /* 0x0000001f39037819 */ /* 0x000fe800000006ff */
[----:B------:R-:W1:Y:S02]  /*6d30*/  SYNCS.PHASECHK.TRANS64.TRYWAIT P1, [UR48+0x40], R3 ;  /* 0x00004003ff0075a7 */ /* 0x000e640008021130 */
[----:B-1----:R-:W-:Y:S05]  /*6d40*/  @!P1 BRA `(.L_x_86) ;  /* 0x0000002c00fc9947 */ /* 0x002fea0003800000 */
.L_x_85:
[----:B------:R-:W-:Y:S05]  /*6d50*/  BSYNC B0 ;  /* 0x0000000000007941 */ /* 0x000fea0003800000 */
.L_x_84:
[----:B------:R-:W-:Y:S01]  /*6d60*/  ISETP.NE.AND P1, PT, R74, RZ, PT ;  /* 0x000000ff4a00720c */ /* 0x000fe20003f25270 */
[----:B------:R-:W-:Y:S11]  /*6d70*/  HFMA2 R72, -RZ, RZ, 0, 5.9604644775390625e-08 ;  /* 0x00000001ff487431 */ /* 0x000ff600000001ff */
[----:B------:R-:W-:Y:S01]  /*6d80*/  @!UPT UIADD3 URZ, UPT, UPT, URZ, URZ, URZ ;  /* 0x000000fffffff290 */ /* 0x000fe2000fffe0ff */
[----:B------:R3:W1:Y:S04]  /*6d90*/  @P1 LDS.128 R44, [R58] ;  /* 0x000000003a2c1984 */ /* 0x0006680000000c00 */
[----:B------:R3:W1:Y:S04]  /*6da0*/  @P1 LDS.128 R40, [R67+0x10] ;  /* 0x0000100043281984 */ /* 0x0006680000000c00 */
[----:B------:R3:W1:Y:S04]  /*6db0*/  @P1 LDS.128 R32, [R66+0x20] ;  /* 0x0000200042201984 */ /* 0x0006680000000c00 */
[----:B------:R3:W1:Y:S02]  /*6dc0*/  @P1 LDS.128 R36, [R70+0x30] ;  /* 0x0000300046241984 */ /* 0x0006640000000c00 */
.L_x_83:
[----:B------:R-:W-:Y:S05]  /*6dd0*/  BSYNC B1 ;  /* 0x0000000000017941 */ /* 0x000fea0003800000 */
.L_x_82:
[----:B-1----:R-:W-:Y:S04]  /*6de0*/  SHF.R.U32.HI R2, RZ, 0x15, R25 ;  /* 0x00000015ff027819 */ /* 0x002fe80000011619 */
[----:B------:R-:W-:Y:S01]  /*6df0*/  LOP3.LUT P1, RZ, R2, 0x3, R62, 0x48, !PT ;  /* 0x0000000302ff7812 */ /* 0x000fe2000782483e */
[----:B------:R-:W-:Y:S01]  /*6e00*/  @!UPT UIADD3 URZ, UPT, UPT, URZ, URZ, URZ ;  /* 0x000000fffffff290 */ /* 0x000fe2000fffe0ff */
[----:B----4-:R-:W-:Y:S11]  /*6e10*/  @P0 BRA `(.L_x_87) ;  /* 0x0000000000080947 */ /* 0x010ff60003800000 */
[----:B------:R-:W1:Y:S02]  /*6e20*/  SYNCS.PHASECHK.TRANS64.TRYWAIT P0, [R71+URZ+0xa0], R0 ;  /* 0x0000a000470075a7 */ /* 0x000e6400080011ff */
[----:B-1----:R-:W-:Y:S05]  /*6e30*/  @!P0 BRA `(.L_x_88) ;  /* 0x0000002c00d88947 */ /* 0x002fea0003800000 */
.L_x_87:
[----:B------:R-:W-:Y:S05]  /*6e40*/  @!P1 BRA `(.L_x_89) ;  /* 0x0000000000409947 */ /* 0x000fea0003800000 */
[----:B------:R-:W4:Y:S01]  /*6e50*/  LDCU.64 UR8, c[0x4][0x70] ;  /* 0x01000e00ff0877ac */ /* 0x000f220008000a00 */
[----:B------:R-:W-:Y:S01]  /*6e60*/  MOV R3, 0x0 ;  /* 0x0000000000037802 */ /* 0x000fe20000000f00 */
[----:B------:R-:W-:Y:S02]  /*6e70*/  HFMA2 R12, -RZ, RZ, 0, 5.9604644775390625e-08 ;  /* 0x00000001ff0c7431 */ /* 0x000fe400000001ff */
[----:B------:R-:W-:Y:S02]  /*6e80*/  IMAD.MOV.U32 R8, RZ, RZ, 0x192 ;  /* 0x00000192ff087424 */ /* 0x000fe400078e00ff */
[----:B------:R-:W-:Y:S01]  /*6e90*/  IMAD.MOV.U32 R13, RZ, RZ, RZ ;  /* 0x000000ffff0d7224 */ /* 0x000fe200078e00ff */
[----:B------:R-:W5:Y:S01]  /*6ea0*/  LDCU.64 UR6, c[0x4][0x78] ;  /* 0x01000f00ff0677ac */ /* 0x000f620008000a00 */
[----:B------:R-:W1:Y:S01]  /*6eb0*/  LDC.64 R2, c[0x4][R3] ;  /* 0x0100000003027b82 */ /* 0x000e620000000a00 */
[----:B------:R-:W2:Y:S01]  /*6ec0*/  LDCU.64 UR4, c[0x4][0x10] ;  /* 0x01000200ff0477ac */ /* 0x000ea20008000a00 */
[----:B----4-:R-:W-:Y:S01]  /*6ed0*/  MOV R5, UR9 ;  /* 0x0000000900057c02 */ /* 0x010fe20008000f00 */
[----:B------:R-:W-:Y:S01]  /*6ee0*/  IMAD.U32 R4, RZ, RZ, UR8 ;  /* 0x00000008ff047e24 */ /* 0x000fe2000f8e00ff */
[----:B-----5:R-:W-:Y:S01]  /*6ef0*/  MOV R7, UR7 ;  /* 0x0000000700077c02 */ /* 0x020fe20008000f00 */
[----:B------:R-:W-:Y:S01]  /*6f00*/  IMAD.U32 R6, RZ, RZ, UR6 ;  /* 0x00000006ff067e24 */ /* 0x000fe2000f8e00ff */
[----:B--2---:R-:W-:Y:S01]  /*6f10*/  MOV R11, UR5 ;  /* 0x00000005000b7c02 */ /* 0x004fe20008000f00 */
[----:B------:R-:W-:Y:S02]  /*6f20*/  IMAD.U32 R10, RZ, RZ, UR4 ;  /* 0x00000004ff0a7e24 */ /* 0x000fe4000f8e00ff */
[----:B------:R-:W-:Y:S07]  /*6f30*/  LEPC R20, `(.L_x_89) ;  /* 0x000000001014794e */ /* 0x000fee0000000000 */
[----:B-1-3--:R-:W-:Y:S05]  /*6f40*/  CALL.ABS.NOINC R2 ;  /* 0x0000000002007343 */ /* 0x00afea0003c00000 */
.L_x_89:
[----:B------:R-:W-:Y:S01]  /*6f50*/  LOP3.LUT R20, R44, 0xffffe000, RZ, 0xc0, !PT ;  /* 0xffffe0002c147812 */ /* 0x000fe200078ec0ff */
[----:B------:R-:W-:Y:S05]  /*6f60*/  WARPSYNC.ALL ;  /* 0x0000000000007948 */ /* 0x000fea0003800000 */
[----:B------:R-:W-:Y:S01]  /*6f70*/  R2UR UR4, R25 ;  /* 0x00000000190472ca */ /* 0x000fe200000e0000 */
[----:B------:R-:W-:Y:S01]  /*6f80*/  BSSY.RECONVERGENT B0, `(.L_x_90) ;  /* 0x0000058000007945 */ /* 0x000fe20003800200 */
[----:B------:R-:W-:Y:S11]  /*6f90*/  ISETP.NE.AND P0, PT, R60, RZ, PT ;  /* 0x000000ff3c00720c */ /* 0x000ff60003f05270 */
[----:B------:R-:W1:Y:S02]  /*6fa0*/  LDTM.x16 R4, tmem[UR4] ;  /* 0x00000004000479ee */ /* 0x000e640008240000 */
[C---:B-12---:R-:W-:Y:S01]  /*6fb0*/  FMUL R0, R24.reuse, R4 ;  /* 0x0000000418007220 */ /* 0x046fe20000400000 */
[C---:B------:R-:W-:Y:S01]  /*6fc0*/  FMUL R2, R24.reuse, R5 ;  /* 0x0000000518027220 */ /* 0x040fe20000400000 */
[C---:B------:R-:W-:Y:S01]  /*6fd0*/  FMUL R4, R24.reuse, R8 ;  /* 0x0000000818047220 */ /* 0x040fe20000400000 */
[C---:B------:R-:W-:Y:S01]  /*6fe0*/  FMUL R5, R24.reuse, R9 ;  /* 0x0000000918057220 */ /* 0x040fe20000400000 */
[C---:B------:R-:W-:Y:S01]  /*6ff0*/  FMUL R8, R24.reuse, R12 ;  /* 0x0000000c18087220 */ /* 0x040fe20000400000 */
[C---:B------:R-:W-:Y:S01]  /*7000*/  FMUL R9, R24.reuse, R13 ;  /* 0x0000000d18097220 */ /* 0x040fe20000400000 */
[C---:B------:R-:W-:Y:S01]  /*7010*/  FMUL R12, R24.reuse, R16 ;  /* 0x00000010180c7220 */ /* 0x040fe20000400000 */
[----:B------:R-:W-:Y:S01]  /*7020*/  LOP3.LUT R16, R45, 0xffffe000, RZ, 0xc0, !PT ;  /* 0xffffe0002d107812 */ /* 0x000fe200078ec0ff */
[----:B------:R-:W-:Y:S01]  /*7030*/  FMUL R13, R24, R17 ;  /* 0x00000011180d7220 */ /* 0x000fe20000400000 */
[----:B------:R-:W-:Y:S01]  /*7040*/  LOP3.LUT R17, R46, 0xffffe000, RZ, 0xc0, !PT ;  /* 0xffffe0002e117812 */ /* 0x000fe200078ec0ff */
[----:B------:R-:W-:Y:S01]  /*7050*/  FFMA R28, R27, R20, R0 ;  /* 0x000000141b1c7223 */ /* 0x000fe20000000000 */
[----:B------:R-:W-:Y:S01]  /*7060*/  LOP3.LUT R0, R47, 0xffffe000, RZ, 0xc0, !PT ;  /* 0xffffe0002f007812 */ /* 0x000fe200078ec0ff */
[C---:B------:R-:W-:Y:S01]  /*7070*/  FMUL R3, R24.reuse, R6 ;  /* 0x0000000618037220 */ /* 0x040fe20000400000 */
[C---:B------:R-:W-:Y:S01]  /*7080*/  FMUL R6, R24.reuse, R10 ;  /* 0x0000000a18067220 */ /* 0x040fe20000400000 */
[C---:B------:R-:W-:Y:S01]  /*7090*/  FMUL R7, R24.reuse, R7 ;  /* 0x0000000718077220 */ /* 0x040fe20000400000 */
[----:B------:R-:W-:Y:S01]  /*70a0*/  F2FP.TF32.F32.PACK_B R28, R28 ;  /* 0x0000001cff1c723e */ /* 0x000fe200024050ff */
[C---:B------:R-:W-:Y:S01]  /*70b0*/  FMUL R10, R24.reuse, R14 ;  /* 0x0000000e180a7220 */ /* 0x040fe20000400000 */
[----:B------:R-:W-:Y:S01]  /*70c0*/  FMUL R14, R24, R18 ;  /* 0x00000012180e7220 */ /* 0x000fe20000400000 */
[----:B------:R-:W-:Y:S01]  /*70d0*/  LOP3.LUT R18, R40, 0xffffe000, RZ, 0xc0, !PT ;  /* 0xffffe00028127812 */ /* 0x000fe200078ec0ff */
[----:B------:R-:W-:Y:S01]  /*70e0*/  FFMA R29, R27, R16, R2 ;  /* 0x000000101b1d7223 */ /* 0x000fe20000000002 */
[----:B------:R-:W-:Y:S01]  /*70f0*/  LOP3.LUT R2, R41, 0xffffe000, RZ, 0xc0, !PT ;  /* 0xffffe00029027812 */ /* 0x000fe200078ec0ff */
[----:B------:R-:W-:Y:S01]  /*7100*/  FFMA R30, R27, R17, R3 ;  /* 0x000000111b1e7223 */ /* 0x000fe20000000003 */
[----:B------:R-:W-:Y:S01]  /*7110*/  LOP3.LUT R3, R43, 0xffffe000, RZ, 0xc0, !PT ;  /* 0xffffe0002b037812 */ /* 0x000fe200078ec0ff */
[C---:B------:R-:W-:Y:S01]  /*7120*/  FFMA R31, R27.reuse, R0, R7 ;  /* 0x000000001b1f7223 */ /* 0x040fe20000000007 */
[----:B------:R-:W-:Y:S01]  /*7130*/  LOP3.LUT R0, R42, 0xffffe000, RZ, 0xc0, !PT ;  /* 0xffffe0002a007812 */ /* 0x000fe200078ec0ff */
[C---:B------:R-:W-:Y:S01]  /*7140*/  FFMA R4, R27.reuse, R18, R4 ;  /* 0x000000121b047223 */ /* 0x040fe20000000004 */
[----:B------:R-:W-:Y:S01]  /*7150*/  F2FP.TF32.F32.PACK_B R29, R29 ;  /* 0x0000001dff1d723e */ /* 0x000fe200024050ff */
[C---:B------:R-:W-:Y:S01]  /*7160*/  FFMA R5, R27.reuse, R2, R5 ;  /* 0x000000021b057223 */ /* 0x040fe20000000005 */
[----:B------:R-:W-:Y:S01]  /*7170*/  FMUL R11, R24, R11 ;  /* 0x0000000b180b7220 */ /* 0x000fe20000400000 */
[----:B------:R-:W-:Y:S01]  /*7180*/  F2FP.TF32.F32.PACK_B R30, R30 ;  /* 0x0000001eff1e723e */ /* 0x000fe200024050ff */
[C---:B------:R-:W-:Y:S01]  /*7190*/  FFMA R6, R27.reuse, R0, R6 ;  /* 0x000000001b067223 */ /* 0x040fe20000000006 */
[----:B------:R-:W-:Y:S01]  /*71a0*/  F2FP.TF32.F32.PACK_B R31, R31 ;  /* 0x0000001fff1f723e */ /* 0x000fe200024050ff */
[----:B------:R-:W-:Y:S01]  /*71b0*/  FFMA R7, R27, R3, R11 ;  /* 0x000000031b077223 */ /* 0x000fe2000000000b */
[----:B------:R-:W-:Y:S01]  /*71c0*/  LOP3.LUT R2, R32, 0xffffe000, RZ, 0xc0, !PT ;  /* 0xffffe00020027812 */ /* 0x000fe200078ec0ff */
[----:B------:R-:W-:Y:S01]  /*71d0*/  FMUL R15, R24, R15 ;  /* 0x0000000f180f7220 */ /* 0x000fe20000400000 */
[----:B------:R-:W-:Y:S01]  /*71e0*/  LOP3.LUT R16, R33, 0xffffe000, RZ, 0xc0, !PT ;  /* 0xffffe00021107812 */ /* 0x000fe200078ec0ff */
[----:B------:R1:W-:Y:S01]  /*71f0*/  STS.128 [R58], R28 ;  /* 0x0000001c3a007388 */ /* 0x0003e20000000c00 */
[----:B------:R-:W-:Y:S01]  /*7200*/  LOP3.LUT R0, R34, 0xffffe000, RZ, 0xc0, !PT ;  /* 0xffffe00022007812 */ /* 0x000fe200078ec0ff */
[----:B------:R-:W-:Y:S01]  /*7210*/  FFMA R8, R27, R2, R8 ;  /* 0x000000021b087223 */ /* 0x000fe20000000008 */
[----:B------:R-:W-:Y:S01]  /*7220*/  LOP3.LUT R2, R35, 0xffffe000, RZ, 0xc0, !PT ;  /* 0xffffe00023027812 */ /* 0x000fe200078ec0ff */
[C---:B------:R-:W-:Y:S01]  /*7230*/  FFMA R9, R27.reuse, R16, R9 ;  /* 0x000000101b097223 */ /* 0x040fe20000000009 */
[----:B------:R-:W-:Y:S01]  /*7240*/  F2FP.TF32.F32.PACK_B R4, R4 ;  /* 0x00000004ff04723e */ /* 0x000fe200024050ff */
[C---:B------:R-:W-:Y:S01]  /*7250*/  FFMA R10, R27.reuse, R0, R10 ;  /* 0x000000001b0a7223 */ /* 0x040fe2000000000a */
[----:B------:R-:W-:Y:S01]  /*7260*/  F2FP.TF32.F32.PACK_B R5, R5 ;  /* 0x00000005ff05723e */ /* 0x000fe200024050ff */
[----:B------:R-:W-:Y:S01]  /*7270*/  FFMA R11, R27, R2, R15 ;  /* 0x000000021b0b7223 */ /* 0x000fe2000000000f */
[----:B------:R-:W-:Y:S01]  /*7280*/  F2FP.TF32.F32.PACK_B R6, R6 ;  /* 0x00000006ff06723e */ /* 0x000fe200024050ff */
[----:B------:R-:W-:Y:S01]  /*7290*/  FMUL R19, R24, R19 ;  /* 0x0000001318137220 */ /* 0x000fe20000400000 */
[----:B------:R-:W-:Y:S02]  /*72a0*/  F2FP.TF32.F32.PACK_B R7, R7 ;  /* 0x00000007ff07723e */ /* 0x000fe400024050ff */
[----:B------:R-:W-:Y:S02]  /*72b0*/  LOP3.LUT R3, R36, 0xffffe000, RZ, 0xc0, !PT ;  /* 0xffffe00024037812 */ /* 0x000fe400078ec0ff */
[----:B------:R-:W-:Y:S01]  /*72c0*/  LOP3.LUT R0, R37, 0xffffe000, RZ, 0xc0, !PT ;  /* 0xffffe00025007812 */ /* 0x000fe200078ec0ff */
[----:B------:R1:W-:Y:S01]  /*72d0*/  STS.128 [R67+0x10], R4 ;  /* 0x0000100443007388 */ /* 0x0003e20000000c00 */
        /* <DEDUP_REMOVED lines=8> */
[----:B------:R-:W-:Y:S02]  /*7360*/  F2FP.TF32.F32.PACK_B R10, R10 ;  /* 0x0000000aff0a723e */ /* 0x000fe400024050ff */
[----:B------:R-:W-:Y:S02]  /*7370*/  F2FP.TF32.F32.PACK_B R11, R11 ;  /* 0x0000000bff0b723e */ /* 0x000fe400024050ff */
[----:B------:R-:W-:Y:S02]  /*7380*/  F2FP.TF32.F32.PACK_B R12, R12 ;  /* 0x0000000cff0c723e */ /* 0x000fe400024050ff */
[----:B------:R-:W-:Y:S01]  /*7390*/  F2FP.TF32.F32.PACK_B R13, R13 ;  /* 0x0000000dff0d723e */ /* 0x000fe200024050ff */
[----:B------:R1:W-:Y:S01]  /*73a0*/  STS.128 [R66+0x20], R8 ;  /* 0x0000200842007388 */ /* 0x0003e20000000c00 */
[----:B------:R-:W-:Y:S02]  /*73b0*/  F2FP.TF32.F32.PACK_B R14, R14 ;  /* 0x0000000eff0e723e */ /* 0x000fe400024050ff */
[----:B------:R-:W-:Y:S05]  /*73c0*/  F2FP.TF32.F32.PACK_B R15, R15 ;  /* 0x0000000fff0f723e */ /* 0x000fea00024050ff */
[----:B------:R1:W-:Y:S01]  /*73d0*/  STS.128 [R70+0x30], R12 ;  /* 0x0000300c46007388 */ /* 0x0003e20000000c00 */
[----:B------:R-:W-:Y:S01]  /*73e0*/  @!PT LDS RZ, [RZ] ;  /* 0x00000000fffff984 */ /* 0x000fe20000000800 */
[----:B------:R-:W-:Y:S01]  /*73f0*/  @!PT LDS RZ, [RZ] ;  /* 0x00000000fffff984 */ /* 0x000fe20000000800 */
[----:B------:R-:W-:Y:S01]  /*7400*/  @!PT LDS RZ, [RZ] ;  /* 0x00000000fffff984 */ /* 0x000fe20000000800 */
[----:B------:R-:W-:Y:S01]  /*7410*/  @!PT LDS RZ, [RZ] ;  /* 0x00000000fffff984 */ /* 0x000fe20000000800 */
[----:B------:R2:W-:Y:S07]  /*7420*/  MEMBAR.ALL.CTA ;  /* 0x0000000000007992 */ /* 0x0005ee0000008000 */
[----:B--2---:R-:W2:Y:S02]  /*7430*/  FENCE.VIEW.ASYNC.S ;  /* 0x00000000000073c6 */ /* 0x004ea40000000000 */
[----:B--2---:R-:W-:Y:S06]  /*7440*/  BAR.SYNC.DEFER_BLOCKING 0x1, 0x80 ;  /* 0x0042000000007b1d */ /* 0x004fec0000010000 */
[----:B------:R-:W-:Y:S05]  /*7450*/  @P0 BRA `(.L_x_91) ;  /* 0x0000000000280947 */ /* 0x000fea0003800000 */
[----:B------:R-:W2:Y:S01]  /*7460*/  LDCU.64 UR6, c[0x0][0x348] ;  /* 0x00006900ff0677ac */ /* 0x000ea20008000a00 */
[----:B------:R-:W-:Y:S01]  /*7470*/  UIADD3 UR4, UPT, UPT, UR48, 0x200, URZ ;  /* 0x0000020030047890 */ /* 0x000fe2000fffe0ff */
[----:B------:R-:W-:Y:S05]  /*7480*/  UMOV UR41, UR51 ;  /* 0x0000003300297c82 */ /* 0x000fea0008000000 */
[----:B------:R-:W-:Y:S04]  /*7490*/  MOV R52, UR4 ;  /* 0x0000000400347c02 */ /* 0x000fe80008000f00 */
[----:B------:R-:W-:Y:S01]  /*74a0*/  R2UR UR40, R52 ;  /* 0x00000000342872ca */ /* 0x000fe200000e0000 */
[----:B--2---:R-:W-:Y:S04]  /*74b0*/  UIADD3 UR4, UP0, UPT, UR6, 0x680, URZ ;  /* 0x0000068006047890 */ /* 0x004fe8000ff1e0ff */
[----:B------:R-:W-:Y:S09]  /*74c0*/  UIADD3.X UR5, UPT, UPT, URZ, UR7, URZ, UP0, !UPT ;  /* 0x00000007ff057290 */ /* 0x000ff200087fe4ff */
[----:B------:R2:W-:Y:S01]  /*74d0*/  UTMASTG.4D [UR40], [UR4] ;  /* 0x00000028040073b5 */ /* 0x0005e20008018000 */
[----:B------:R0:W-:Y:S01]  /*74e0*/  UTMACMDFLUSH ;  /* 0x00000000000079b7 */ /* 0x0001e20000000000 */
[----:B--2---:R-:W-:Y:S04]  /*74f0*/  DEPBAR.LE SB0, 0x1 ;  /* 0x000080400000791a */ /* 0x004fe80000000000 */
.L_x_91:
[----:B------:R-:W-:Y:S05]  /*7500*/  BSYNC.RECONVERGENT B0 ;  /* 0x0000000000007941 */ /* 0x000fea0003800200 */
.L_x_90:
[----:B------:R-:W-:Y:S01]  /*7510*/  BAR.SYNC.DEFER_BLOCKING 0x1, 0x80 ;  /* 0x0042000000007b1d */ /* 0x000fe20000010000 */
[----:B------:R-:W-:Y:S01]  /*7520*/  ISETP.NE.AND P1, PT, R69, RZ, PT ;  /* 0x000000ff4500720c */ /* 0x000fe20003f25270 */
[----:B------:R-:W-:Y:S01]  /*7530*/  UISETP.NE.AND UP0, UPT, UR53, URZ, UPT ;  /* 0x000000ff3500728c */ /* 0x000fe2000bf05270 */
[----:B------:R-:W-:Y:S11]  /*7540*/  LEA R2, R72, UR48, 0x3 ;  /* 0x0000003048027c11 */ /* 0x000ff6000f8e18ff */
[----:B-1----:R-:W-:Y:S01]  /*7550*/  @P1 SHF.L.U32 R4, R57, 0x1f, RZ ;  /* 0x0000001f39041819 */ /* 0x002fe200000006ff */
[----:B------:R-:W-:Y:S06]  /*7560*/  BRA.U !UP0, `(.L_x_92) ;  /* 0x0000000108247547 */ /* 0x000fec000b800000 */
[----:B------:R-:W1:Y:S01]  /*7570*/  S2R R0, SR_CgaCtaId ;  /* 0x0000000000007919 */ /* 0x000e620000008800 */
[----:B------:R-:W-:Y:S01]  /*7580*/  IMAD.U32 R3, RZ, RZ, UR50 ;  /* 0x00000032ff037e24 */ /* 0x000fe2000f8e00ff */
[----:B------:R-:W-:Y:S04]  /*7590*/  UIADD3 UR4, UPT, UPT, UR50, 0x1, URZ ;  /* 0x0000000132047890 */ /* 0x000fe8000fffe0ff */
[----:B------:R-:W-:Y:S01]  /*75a0*/  @P1 LEA R3, R3, UR48, 0x3 ;  /* 0x0000003003031c11 */ /* 0x000fe2000f8e18ff */
[----:B------:R-:W-:Y:S04]  /*75b0*/  UISETP.NE.AND UP0, UPT, UR4, 0x4, UPT ;  /* 0x000000040400788c */ /* 0x000fe8000bf05270 */
[----:B------:R-:W-:Y:S01]  /*75c0*/  @P1 VIADD R3, R3, 0x60 ;  /* 0x0000006003031836 */ /* 0x000fe20000000000 */
[----:B------:R-:W-:Y:S04]  /*75d0*/  USEL UR50, UR4, URZ, UP0 ;  /* 0x000000ff04327287 */ /* 0x000fe80008000000 */
[----:B-1----:R-:W-:Y:S04]  /*75e0*/  @P1 PRMT R0, R0, 0x654, R3 ;  /* 0x0000065400001816 */ /* 0x002fe80000000003 */
[----:B------:R1:W-:Y:S04]  /*75f0*/  @P1 SYNCS.ARRIVE.TRANS64.RED.A1T0 RZ, [R0+URZ], RZ ;  /* 0x000000ff00ff19a7 */ /* 0x0003e800081004ff */
.L_x_92:
[----:B------:R-:W2:Y:S01]  /*7600*/  @P1 SYNCS.PHASECHK.TRANS64.TRYWAIT P0, [R2+URZ+0x40], R4 ;  /* 0x00004004020015a7 */ /* 0x000ea200080011ff */
[----:B------:R-:W-:Y:S01]  /*7610*/  BSSY B1, `(.L_x_93) ;  /* 0x0000016000017945 */ /* 0x000fe20003800000 */
[----:B--2---:R-:W-:Y:S03]  /*7620*/  @P1 SEL R73, RZ, 0x1, !P0 ;  /* 0x00000001ff491807 */ /* 0x004fe60004000000 */
[----:B------:R-:W-:Y:S05]  /*7630*/  @!P1 BRA `(.L_x_94) ;  /* 0x00000000004c9947 */ /* 0x000fea0003800000 */
[----:B------:R-:W-:Y:S01]  /*7640*/  ISETP.NE.AND P0, PT, R73, RZ, PT ;  /* 0x000000ff4900720c */ /* 0x000fe20003f05270 */
[----:B------:R-:W-:Y:S01]  /*7650*/  BSSY B0, `(.L_x_95) ;  /* 0x000000b000007945 */ /* 0x000fe20003800000 */
[----:B------:R-:W-:Y:S11]  /*7660*/  ISETP.NE.AND P1, PT, R74, RZ, PT ;  /* 0x000000ff4a00720c */ /* 0x000ff60003f25270 */
[----:B------:R-:W-:Y:S02]  /*7670*/  @!UPT UIADD3 URZ, UPT, UPT, URZ, URZ, URZ ;  /* 0x000000fffffff290 */ /* 0x000fe4000fffe0ff */
[C---:B------:R-:W-:Y:S01]  /*7680*/  @P1 IMAD R6, R72.reuse, 0x2000, R58 ;  /* 0x0000200048061824 */ /* 0x040fe200078e023a */
[C---:B------:R-:W-:Y:S01]  /*7690*/  @P1 LEA R4, R72.reuse, R66, 0xd ;  /* 0x0000004248041211 */ /* 0x040fe200078e68ff */
[C---:B------:R-:W-:Y:S02]  /*76a0*/  @P1 IMAD R5, R72.reuse, 0x2000, R67 ;  /* 0x0000200048051824 */ /* 0x040fe400078e0243 */
[----:B------:R-:W-:Y:S01]  /*76b0*/  @P1 IMAD R3, R72, 0x2000, R70 ;  /* 0x0000200048031824 */ /* 0x000fe200078e0246 */
[----:B------:R-:W-:Y:S06]  /*76c0*/  @P0 BRA `(.L_x_96) ;  /* 0x00000000000c0947 */ /* 0x000fec0003800000 */
[----:B-1----:R-:W-:Y:S04]  /*76d0*/  SHF.L.U32 R0, R57, 0x1f, RZ ;  /* 0x0000001f39007819 */ /* 0x002fe800000006ff */
[----:B------:R-:W1:Y:S02]  /*76e0*/  SYNCS.PHASECHK.TRANS64.TRYWAIT P0, [R2+URZ+0x40], R0 ;  /* 0x00004000020075a7 */ /* 0x000e6400080011ff */
[----:B-1----:R-:W-:Y:S05]  /*76f0*/  @!P0 BRA `(.L_x_97) ;  /* 0x0000002400bc8947 */ /* 0x002fea0003800000 */
.L_x_96:
[----:B------:R-:W-:Y:S05]  /*7700*/  BSYNC B0 ;  /* 0x0000000000007941 */ /* 0x000fea0003800000 */
.L_x_95:
[----:B------:R-:W-:Y:S02]  /*7710*/  ISETP.NE.AND P0, PT, R74, RZ, PT ;  /* 0x000000ff4a00720c */ /* 0x000fe40003f05270 */
[----:B------:R-:W-:Y:S11]  /*7720*/  IADD3 R72, PT, PT, R72, 0x1, RZ ;  /* 0x0000000148487810 */ /* 0x000ff60007ffe0ff */
[----:B------:R2:W4:Y:S04]  /*7730*/  @P0 LDS.128 R44, [R6] ;  /* 0x00000000062c0984 */ /* 0x0005280000000c00 */
[----:B------:R2:W1:Y:S04]  /*7740*/  @P0 LDS.128 R40, [R5+0x10] ;  /* 0x0000100005280984 */ /* 0x0004680000000c00 */
[----:B------:R2:W1:Y:S04]  /*7750*/  @P0 LDS.128 R32, [R4+0x20] ;  /* 0x0000200004200984 */ /* 0x0004680000000c00 */
[----:B------:R2:W1:Y:S02]  /*7760*/  @P0 LDS.128 R36, [R3+0x30] ;  /* 0x0000300003240984 */ /* 0x0004640000000c00 */
.L_x_94:
[----:B------:R-:W-:Y:S05]  /*7770*/  BSYNC B1 ;  /* 0x0000000000017941 */ /* 0x000fea0003800000 */
.L_x_93:
[----:B-1----:R-:W-:Y:S05]  /*7780*/  VIADD R0, R25, 0x10 ;  /* 0x0000001019007836 */ /* 0x002fea0000000000 */
[----:B------:R-:W-:Y:S04]  /*7790*/  SHF.R.U32.HI R0, RZ, 0x15, R0 ;  /* 0x00000015ff007819 */ /* 0x000fe80000011600 */
[----:B------:R-:W-:Y:S11]  /*77a0*/  LOP3.LUT P0, RZ, R0, 0x3, R62, 0x48, !PT ;  /* 0x0000000300ff7812 */ /* 0x000ff6000780483e */
[----:B------:R-:W-:Y:S02]  /*77b0*/  @!UPT UIADD3 URZ, UPT, UPT, URZ, URZ, URZ ;  /* 0x000000fffffff290 */ /* 0x000fe4000fffe0ff */
[----:B------:R-:W-:Y:S05]  /*77c0*/  @!P0 BRA `(.L_x_98) ;  /* 0x0000000000408947 */ /* 0x000fea0003800000 */
[----:B------:R-:W1:Y:S01]  /*77d0*/  LDCU.64 UR8, c[0x4][0x70] ;  /* 0x01000e00ff0877ac */ /* 0x000e620008000a00 */
[----:B--2---:R-:W-:Y:S01]  /*77e0*/  MOV R3, 0x0 ;  /* 0x0000000000037802 */ /* 0x004fe20000000f00 */
[----:B------:R-:W-:Y:S02]  /*77f0*/  HFMA2 R12, -RZ, RZ, 0, 5.9604644775390625e-08 ;  /* 0x00000001ff0c7431 */ /* 0x000fe400000001ff */
[----:B------:R-:W-:Y:S02]  /*7800*/  IMAD.MOV.U32 R8, RZ, RZ, 0x192 ;  /* 0x00000192ff087424 */ /* 0x000fe400078e00ff */
[----:B------:R-:W-:Y:S01]  /*7810*/  IMAD.MOV.U32 R13, RZ, RZ, RZ ;  /* 0x000000ffff0d7224 */ /* 0x000fe200078e00ff */
[----:B------:R-:W2:Y:S01]  /*7820*/  LDCU.64 UR6, c[0x4][0x78] ;  /* 0x01000f00ff0677ac */ /* 0x000ea20008000a00 */
[----:B------:R-:W3:Y:S01]  /*7830*/  LDC.64 R2, c[0x4][R3] ;  /* 0x0100000003027b82 */ /* 0x000ee20000000a00 */
[----:B------:R-:W5:Y:S01]  /*7840*/  LDCU.64 UR4, c[0x4][0x10] ;  /* 0x01000200ff0477ac */ /* 0x000f620008000a00 */
[----:B-1----:R-:W-:Y:S01]  /*7850*/  MOV R5, UR9 ;  /* 0x0000000900057c02 */ /* 0x002fe20008000f00 */
[----:B------:R-:W-:Y:S01]  /*7860*/  IMAD.U32 R4, RZ, RZ, UR8 ;  /* 0x00000008ff047e24 */ /* 0x000fe2000f8e00ff */
[----:B--2---:R-:W-:Y:S01]  /*7870*/  MOV R7, UR7 ;  /* 0x0000000700077c02 */ /* 0x004fe20008000f00 */
[----:B------:R-:W-:Y:S01]  /*7880*/  IMAD.U32 R6, RZ, RZ, UR6 ;  /* 0x00000006ff067e24 */ /* 0x000fe2000f8e00ff */
[----:B-----5:R-:W-:Y:S01]  /*7890*/  MOV R11, UR5 ;  /* 0x00000005000b7c02 */ /* 0x020fe20008000f00 */
[----:B------:R-:W-:Y:S02]  /*78a0*/  IMAD.U32 R10, RZ, RZ, UR4 ;  /* 0x00000004ff0a7e24 */ /* 0x000fe4000f8e00ff */
[----:B------:R-:W-:Y:S07]  /*78b0*/  LEPC R20, `(.L_x_98) ;  /* 0x000000001014794e */ /* 0x000fee0000000000 */
[----:B---34-:R-:W-:Y:S05]  /*78c0*/  CALL.ABS.NOINC R2 ;  /* 0x0000000002007343 */ /* 0x018fea0003c00000 */
.L_x_98:
[----:B--2-4-:R-:W-:Y:S01]  /*78d0*/  LOP3.LUT R3, R44, 0xffffe000, RZ, 0xc0, !PT ;  /* 0xffffe0002c037812 */ /* 0x014fe200078ec0ff */
[----:B------:R-:W-:Y:S05]  /*78e0*/  WARPSYNC.ALL ;  /* 0x0000000000007948 */ /* 0x000fea0003800000 */
[----:B------:R-:W-:Y:S01]  /*78f0*/  R2UR UR4, R25 ;  /* 0x00000000190472ca */ /* 0x000fe200000e0000 */
[----:B------:R-:W1:Y:S01]  /*7900*/  S2R R75, SR_CgaCtaId ;  /* 0x00000000004b7919 */ /* 0x000e620000008800 */
[----:B------:R-:W-:Y:S01]  /*7910*/  LOP3.LUT R20, R40, 0xffffe000, RZ, 0xc0, !PT ;  /* 0xffffe00028147812 */ /* 0x000fe200078ec0ff */
[----:B------:R-:W-:Y:S01]  /*7920*/  BSSY.RECONVERGENT B0, `(.L_x_99) ;  /* 0x000005c000007945 */ /* 0x000fe20003800200 */
[----:B------:R-:W-:Y:S02]  /*7930*/  ISETP.NE.AND P6, PT, R69, RZ, PT ;  /* 0x000000ff4500720c */ /* 0x000fe40003fc5270 */
[----:B------:R-:W-:Y:S07]  /*7940*/  ISETP.NE.AND P0, PT, R60, RZ, PT ;  /* 0x000000ff3c00720c */ /* 0x000fee0003f05270 */
[----:B------:R-:W2:Y:S02]  /*7950*/  LDTM.x16 R4, tmem[UR4+0x10] ;  /* 0x00001004000479ee */ /* 0x000ea40008240000 */
[C---:B--2---:R-:W-:Y:S01]  /*7960*/  FMUL R0, R24.reuse, R4 ;  /* 0x0000000418007220 */ /* 0x044fe20000400000 */
[----:B------:R-:W-:Y:S01]  /*7970*/  LOP3.LUT R4, R45, 0xffffe000, RZ, 0xc0, !PT ;  /* 0xffffe0002d047812 */ /* 0x000fe200078ec0ff */
[C---:B------:R-:W-:Y:S01]  /*7980*/  FMUL R2, R24.reuse, R5 ;  /* 0x0000000518027220 */ /* 0x040fe20000400000 */
[----:B------:R-:W-:Y:S01]  /*7990*/  FMUL R5, R24, R12 ;  /* 0x0000000c18057220 */ /* 0x000fe20000400000 */
[C---:B------:R-:W-:Y:S01]  /*79a0*/  FFMA R28, R27.reuse, R3, R0 ;  /* 0x000000031b1c7223 */ /* 0x040fe20000000000 */
[----:B------:R-:W-:Y:S01]  /*79b0*/  LOP3.LUT R3, R46, 0xffffe000, RZ, 0xc0, !PT ;  /* 0xffffe0002e037812 */ /* 0x000fe200078ec0ff */
[----:B------:R-:W-:Y:S01]  /*79c0*/  FFMA R29, R27, R4, R2 ;  /* 0x000000041b1d7223 */ /* 0x000fe20000000002 */
[----:B------:R-:W-:Y:S01]  /*79d0*/  LOP3.LUT R4, R47, 0xffffe000, RZ, 0xc0, !PT ;  /* 0xffffe0002f047812 */ /* 0x000fe200078ec0ff */
[C---:B------:R-:W-:Y:S01]  /*79e0*/  FMUL R0, R24.reuse, R6 ;  /* 0x0000000618007220 */ /* 0x040fe20000400000 */
[----:B------:R-:W-:Y:S01]  /*79f0*/  F2FP.TF32.F32.PACK_B R28, R28 ;  /* 0x0000001cff1c723e */ /* 0x000fe200024050ff */
[C---:B------:R-:W-:Y:S01]  /*7a00*/  FMUL R2, R24.reuse, R7 ;  /* 0x0000000718027220 */ /* 0x040fe20000400000 */
[----:B------:R-:W-:Y:S01]  /*7a10*/  F2FP.TF32.F32.PACK_B R29, R29 ;  /* 0x0000001dff1d723e */ /* 0x000fe200024050ff */
[C---:B------:R-:W-:Y:S01]  /*7a20*/  FFMA R30, R27.reuse, R3, R0 ;  /* 0x000000031b1e7223 */ /* 0x040fe20000000000 */
[C---:B------:R-:W-:Y:S01]  /*7a30*/  FMUL R0, R24.reuse, R8 ;  /* 0x0000000818007220 */ /* 0x040fe20000400000 */
[----:B------:R-:W-:Y:S01]  /*7a40*/  FFMA R31, R27, R4, R2 ;  /* 0x000000041b1f7223 */ /* 0x000fe20000000002 */
[C---:B------:R-:W-:Y:S01]  /*7a50*/  FMUL R6, R24.reuse, R13 ;  /* 0x0000000d18067220 */ /* 0x040fe20000400000 */
[----:B------:R-:W-:Y:S01]  /*7a60*/  LOP3.LUT R13, R41, 0xffffe000, RZ, 0xc0, !PT ;  /* 0xffffe000290d7812 */ /* 0x000fe200078ec0ff */
[C---:B------:R-:W-:Y:S01]  /*7a70*/  FMUL R2, R24.reuse, R9 ;  /* 0x0000000918027220 */ /* 0x040fe20000400000 */
[----:B------:R-:W-:Y:S01]  /*7a80*/  F2FP.TF32.F32.PACK_B R30, R30 ;  /* 0x0000001eff1e723e */ /* 0x000fe200024050ff */
[----:B------:R-:W-:Y:S01]  /*7a90*/  FMUL R9, R24, R16 ;  /* 0x0000001018097220 */ /* 0x000fe20000400000 */
[----:B------:R-:W-:Y:S01]  /*7aa0*/  F2FP.TF32.F32.PACK_B R31, R31 ;  /* 0x0000001fff1f723e */ /* 0x000fe200024050ff */
[----:B------:R-:W-:Y:S01]  /*7ab0*/  FFMA R16, R27, R20, R0 ;  /* 0x000000141b107223 */ /* 0x000fe20000000000 */
[----:B------:R-:W-:Y:S01]  /*7ac0*/  LOP3.LUT R0, R42, 0xffffe000, RZ, 0xc0, !PT ;  /* 0xffffe0002a007812 */ /* 0x000fe200078ec0ff */
[C---:B------:R-:W-:Y:S01]  /*7ad0*/  FMUL R3, R24.reuse, R10 ;  /* 0x0000000a18037220 */ /* 0x040fe20000400000 */
[C---:B------:R-:W-:Y:S01]  /*7ae0*/  FMUL R7, R24.reuse, R14 ;  /* 0x0000000e18077220 */ /* 0x040fe20000400000 */
[----:B------:R-:W-:Y:S01]  /*7af0*/  LOP3.LUT R14, R43, 0xffffe000, RZ, 0xc0, !PT ;  /* 0xffffe0002b0e7812 */ /* 0x000fe200078ec0ff */
[----:B------:R-:W-:Y:S01]  /*7b00*/  FMUL R10, R24, R17 ;  /* 0x00000011180a7220 */ /* 0x000fe20000400000 */
[----:B------:R-:W-:Y:S01]  /*7b10*/  F2FP.TF32.F32.PACK_B R16, R16 ;  /* 0x00000010ff10723e */ /* 0x000fe200024050ff */
[----:B------:R-:W-:Y:S01]  /*7b20*/  FFMA R17, R27, R13, R2 ;  /* 0x0000000d1b117223 */ /* 0x000fe20000000002 */
[----:B------:R-:W-:Y:S01]  /*7b30*/  LOP3.LUT R2, R32, 0xffffe000, RZ, 0xc0, !PT ;  /* 0xffffe00020027812 */ /* 0x000fe200078ec0ff */
[----:B------:R-:W-:Y:S01]  /*7b40*/  STS.128 [R58+0x2000], R28 ;  /* 0x0020001c3a007388 */ /* 0x000fe20000000c00 */
[----:B------:R-:W-:Y:S01]  /*7b50*/  LOP3.LUT R13, R39, 0xffffe000, RZ, 0xc0, !PT ;  /* 0xffffe000270d7812 */ /* 0x000fe200078ec0ff */
[C---:B------:R-:W-:Y:S01]  /*7b60*/  FMUL R4, R24.reuse, R11 ;  /* 0x0000000b18047220 */ /* 0x040fe20000400000 */
[----:B------:R-:W-:Y:S01]  /*7b70*/  F2FP.TF32.F32.PACK_B R17, R17 ;  /* 0x00000011ff11723e */ /* 0x000fe200024050ff */
[C---:B------:R-:W-:Y:S01]  /*7b80*/  FMUL R11, R24.reuse, R18 ;  /* 0x00000012180b7220 */ /* 0x040fe20000400000 */
[----:B------:R-:W-:Y:S01]  /*7b90*/  FFMA R18, R27, R0, R3 ;  /* 0x000000001b127223 */ /* 0x000fe20000000003 */
[----:B------:R-:W-:Y:S01]  /*7ba0*/  LOP3.LUT R0, R33, 0xffffe000, RZ, 0xc0, !PT ;  /* 0xffffe00021007812 */ /* 0x000fe200078ec0ff */
[----:B------:R-:W-:Y:S01]  /*7bb0*/  FMUL R12, R24, R19 ;  /* 0x00000013180c7220 */ /* 0x000fe20000400000 */
[----:B------:R-:W-:Y:S01]  /*7bc0*/  LOP3.LUT R3, R34, 0xffffe000, RZ, 0xc0, !PT ;  /* 0xffffe00022037812 */ /* 0x000fe200078ec0ff */
[C---:B------:R-:W-:Y:S01]  /*7bd0*/  FFMA R19, R27.reuse, R14, R4 ;  /* 0x0000000e1b137223 */ /* 0x040fe20000000004 */
[----:B------:R-:W-:Y:S01]  /*7be0*/  FFMA R4, R27, R2, R5 ;  /* 0x000000021b047223 */ /* 0x000fe20000000005 */
[----:B------:R-:W-:Y:S01]  /*7bf0*/  LOP3.LUT R2, R35, 0xffffe000, RZ, 0xc0, !PT ;  /* 0xffffe00023027812 */ /* 0x000fe200078ec0ff */
[----:B------:R-:W-:Y:S01]  /*7c00*/  FMUL R8, R24, R15 ;  /* 0x0000000f18087220 */ /* 0x000fe20000400000 */
[----:B------:R-:W-:Y:S01]  /*7c10*/  F2FP.TF32.F32.PACK_B R18, R18 ;  /* 0x00000012ff12723e */ /* 0x000fe200024050ff */
[C---:B------:R-:W-:Y:S01]  /*7c20*/  FFMA R5, R27.reuse, R0, R6 ;  /* 0x000000001b057223 */ /* 0x040fe20000000006 */
[----:B------:R-:W-:Y:S01]  /*7c30*/  F2FP.TF32.F32.PACK_B R19, R19 ;  /* 0x00000013ff13723e */ /* 0x000fe200024050ff */
[C---:B------:R-:W-:Y:S01]  /*7c40*/  FFMA R6, R27.reuse, R3, R7 ;  /* 0x000000031b067223 */ /* 0x040fe20000000007 */
[----:B------:R-:W-:Y:S01]  /*7c50*/  FFMA R7, R27, R2, R8 ;  /* 0x000000021b077223 */ /* 0x000fe20000000008 */
[----:B------:R-:W-:Y:S02]  /*7c60*/  LOP3.LUT R0, R36, 0xffffe000, RZ, 0xc0, !PT ;  /* 0xffffe00024007812 */ /* 0x000fe400078ec0ff */
[----:B------:R-:W-:Y:S01]  /*7c70*/  STS.128 [R67+0x2010], R16 ;  /* 0x0020101043007388 */ /* 0x000fe20000000c00 */
[----:B------:R-:W-:Y:S02]  /*7c80*/  LOP3.LUT R2, R37, 0xffffe000, RZ, 0xc0, !PT ;  /* 0xffffe00025027812 */ /* 0x000fe400078ec0ff */
[----:B------:R-:W-:Y:S01]  /*7c90*/  LOP3.LUT R3, R38, 0xffffe000, RZ, 0xc0, !PT ;  /* 0xffffe00026037812 */ /* 0x000fe200078ec0ff */
[C---:B------:R-:W-:Y:S01]  /*7ca0*/  FFMA R8, R27.reuse, R0, R9 ;  /* 0x000000001b087223 */ /* 0x040fe20000000009 */
[----:B------:R-:W-:Y:S01]  /*7cb0*/  F2FP.TF32.F32.PACK_B R4, R4 ;  /* 0x00000004ff04723e */ /* 0x000fe200024050ff */
[C---:B------:R-:W-:Y:S01]  /*7cc0*/  FFMA R9, R27.reuse, R2, R10 ;  /* 0x000000021b097223 */ /* 0x040fe2000000000a */
[----:B------:R-:W-:Y:S01]  /*7cd0*/  F2FP.TF32.F32.PACK_B R5, R5 ;  /* 0x00000005ff05723e */ /* 0x000fe200024050ff */
[C---:B------:R-:W-:Y:S01]  /*7ce0*/  FFMA R10, R27.reuse, R3, R11 ;  /* 0x000000031b0a7223 */ /* 0x040fe2000000000b */
[----:B------:R-:W-:Y:S01]  /*7cf0*/  F2FP.TF32.F32.PACK_B R6, R6 ;  /* 0x00000006ff06723e */ /* 0x000fe200024050ff */
[----:B------:R-:W-:Y:S01]  /*7d00*/  FFMA R11, R27, R13, R12 ;  /* 0x0000000d1b0b7223 */ /* 0x000fe2000000000c */
[----:B------:R-:W-:Y:S01]  /*7d10*/  F2FP.TF32.F32.PACK_B R7, R7 ;  /* 0x00000007ff07723e */ /* 0x000fe200024050ff */
[----:B------:R-:W-:Y:S01]  /*7d20*/  IMAD.U32 R0, RZ, RZ, UR50 ;  /* 0x00000032ff007e24 */ /* 0x000fe2000f8e00ff */
[----:B------:R-:W-:Y:S02]  /*7d30*/  F2FP.TF32.F32.PACK_B R8, R8 ;  /* 0x00000008ff08723e */ /* 0x000fe400024050ff */
[----:B------:R-:W-:Y:S01]  /*7d40*/  F2FP.TF32.F32.PACK_B R9, R9 ;  /* 0x00000009ff09723e */ /* 0x000fe200024050ff */
[----:B------:R2:W-:Y:S01]  /*7d50*/  STS.128 [R66+0x2020], R4 ;  /* 0x0020200442007388 */ /* 0x0005e20000000c00 */
[----:B------:R-:W-:Y:S02]  /*7d60*/  F2FP.TF32.F32.PACK_B R10, R10 ;  /* 0x0000000aff0a723e */ /* 0x000fe400024050ff */
[----:B------:R-:W-:Y:S02]  /*7d70*/  F2FP.TF32.F32.PACK_B R11, R11 ;  /* 0x0000000bff0b723e */ /* 0x000fe400024050ff */
[----:B------:R-:W-:Y:S02]  /*7d80*/  @P6 LEA R0, R0, UR48, 0x3 ;  /* 0x0000003000006c11 */ /* 0x000fe4000f8e18ff */
[----:B------:R-:W-:Y:S01]  /*7d90*/  @P6 SHF.L.U32 R2, R57, 0x1f, RZ ;  /* 0x0000001f39026819 */ /* 0x000fe200000006ff */
[----:B------:R4:W-:Y:S02]  /*7da0*/  STS.128 [R70+0x2030], R8 ;  /* 0x0020300846007388 */ /* 0x0009e40000000c00 */
[----:B------:R-:W-:Y:S05]  /*7db0*/  @P6 VIADD R0, R0, 0x60 ;  /* 0x0000006000006836 */ /* 0x000fea0000000000 */
[----:B-1----:R-:W-:Y:S01]  /*7dc0*/  @P6 PRMT R0, R75, 0x654, R0 ;  /* 0x000006544b006816 */ /* 0x002fe20000000000 */
[----:B------:R-:W-:Y:S01]  /*7dd0*/  @!PT LDS RZ, [RZ] ;  /* 0x00000000fffff984 */ /* 0x000fe20000000800 */
[----:B------:R-:W-:Y:S01]  /*7de0*/  @!PT LDS RZ, [RZ] ;  /* 0x00000000fffff984 */ /* 0x000fe20000000800 */
[----:B------:R-:W-:Y:S01]  /*7df0*/  @!PT LDS RZ, [RZ] ;  /* 0x00000000fffff984 */ /* 0x000fe20000000800 */
[----:B------:R-:W-:Y:S01]  /*7e00*/  @!PT LDS RZ, [RZ] ;  /* 0x00000000fffff984 */ /* 0x000fe20000000800 */
[----:B------:R1:W-:Y:S06]  /*7e10*/  MEMBAR.ALL.CTA ;  /* 0x0000000000007992 */ /* 0x0003ec0000008000 */
[----:B-1----:R-:W1:Y:S01]  /*7e20*/  FENCE.VIEW.ASYNC.S ;  /* 0x00000000000073c6 */ /* 0x002e620000000000 */
[----:B--2---:R-:W-:Y:S01]  /*7e30*/  LEA R6, R72, UR48, 0x3 ;  /* 0x0000003048067c11 */ /* 0x004fe2000f8e18ff */
[----:B-1----:R-:W-:Y:S06]  /*7e40*/  BAR.SYNC.DEFER_BLOCKING 0x1, 0x80 ;  /* 0x0042000000007b1d */ /* 0x002fec0000010000 */
[----:B------:R-:W-:Y:S05]  /*7e50*/  @P0 BRA `(.L_x_100) ;  /* 0x0000000000200947 */ /* 0x000fea0003800000 */
[----:B------:R-:W1:Y:S01]  /*7e60*/  LDCU.64 UR6, c[0x0][0x348] ;  /* 0x00006900ff0677ac */ /* 0x000e620008000a00 */
[----:B------:R-:W-:Y:S02]  /*7e70*/  UIADD3 UR40, UPT, UPT, UR48, 0x2200, URZ ;  /* 0x0000220030287890 */ /* 0x000fe4000fffe0ff */
[----:B------:R-:W-:Y:S02]  /*7e80*/  UIADD3 UR41, UPT, UPT, UR51, 0x10, URZ ;  /* 0x0000001033297890 */ /* 0x000fe4000fffe0ff */
[----:B-1----:R-:W-:Y:S04]  /*7e90*/  UIADD3 UR4, UP0, UPT, UR6, 0x680, URZ ;  /* 0x0000068006047890 */ /* 0x002fe8000ff1e0ff */
[----:B------:R-:W-:Y:S09]  /*7ea0*/  UIADD3.X UR5, UPT, UPT, URZ, UR7, URZ, UP0, !UPT ;  /* 0x00000007ff057290 */ /* 0x000ff200087fe4ff */
[----:B------:R1:W-:Y:S01]  /*7eb0*/  UTMASTG.4D [UR40], [UR4] ;  /* 0x00000028040073b5 */ /* 0x0003e20008018000 */
[----:B------:R0:W-:Y:S01]  /*7ec0*/  UTMACMDFLUSH ;  /* 0x00000000000079b7 */ /* 0x0001e20000000000 */
[----:B-1----:R-:W-:Y:S04]  /*7ed0*/  DEPBAR.LE SB0, 0x1 ;  /* 0x000080400000791a */ /* 0x002fe80000000000 */
.L_x_100:
[----:B------:R-:W-:Y:S05]  /*7ee0*/  BSYNC.RECONVERGENT B0 ;  /* 0x0000000000007941 */ /* 0x000fea0003800200 */
.L_x_99:
[----:B------:R-:W-:Y:S01]  /*7ef0*/  BAR.SYNC.DEFER_BLOCKING 0x1, 0x80 ;  /* 0x0042000000007b1d */ /* 0x000fe20000010000 */
[----:B------:R-:W-:Y:S04]  /*7f00*/  UIADD3 UR4, UPT, UPT, UR50, 0x1, URZ ;  /* 0x0000000132047890 */ /* 0x000fe8000fffe0ff */
[----:B------:R-:W-:Y:S04]  /*7f10*/  UISETP.NE.AND UP0, UPT, UR4, 0x4, UPT ;  /* 0x000000040400788c */ /* 0x000fe8000bf05270 */
[----:B------:R-:W-:Y:S01]  /*7f20*/  USEL UR49, UR4, URZ, UP0 ;  /* 0x000000ff04317287 */ /* 0x000fe20008000000 */
[----:B------:R1:W-:Y:S01]  /*7f30*/  @P6 SYNCS.ARRIVE.TRANS64.RED.A1T0 RZ, [R0+URZ], RZ ;  /* 0x000000ff00ff69a7 */ /* 0x0003e200081004ff */
[----:B------:R-:W-:Y:S01]  /*7f40*/  BSSY B1, `(.L_x_101) ;  /* 0x0000017000017945 */ /* 0x000fe20003800000 */
[----:B------:R-:W2:Y:S02]  /*7f50*/  @P6 SYNCS.PHASECHK.TRANS64.TRYWAIT P0, [R6+URZ+0x40], R2 ;  /* 0x00004002060065a7 */ /* 0x000ea400080011ff */
[----:B--2---:R-:W-:Y:S01]  /*7f60*/  @P6 SEL R73, RZ, 0x1, !P0 ;  /* 0x00000001ff496807 */ /* 0x004fe20004000000 */
[----:B-1----:R-:W-:Y:S06]  /*7f70*/  @!P6 BRA `(.L_x_102) ;  /* 0x00000000004ce947 */ /* 0x002fec0003800000 */
        /* <DEDUP_REMOVED lines=9> */
[----:B------:R-:W-:Y:S04]  /*8010*/  SHF.L.U32 R5, R57, 0x1f, RZ ;  /* 0x0000001f39057819 */ /* 0x000fe800000006ff */
[----:B------:R-:W1:Y:S02]  /*8020*/  SYNCS.PHASECHK.TRANS64.TRYWAIT P0, [R6+URZ+0x40], R5 ;  /* 0x00004005060075a7 */ /* 0x000e6400080011ff */
[----:B-1----:R-:W-:Y:S05]  /*8030*/  @!P0 BRA `(.L_x_105) ;  /* 0x0000001c00808947 */ /* 0x002fea0003800000 */
.L_x_104:
[----:B------:R-:W-:Y:S05]  /*8040*/  BSYNC B0 ;  /* 0x0000000000007941 */ /* 0x000fea0003800000 */
.L_x_103:
[----:B------:R-:W-:Y:S02]  /*8050*/  ISETP.NE.AND P0, PT, R74, RZ, PT ;  /* 0x000000ff4a00720c */ /* 0x000fe40003f05270 */
[----:B------:R-:W-:Y:S11]  /*8060*/  IADD3 R72, PT, PT, R72, 0x1, RZ ;  /* 0x0000000148487810 */ /* 0x000ff60007ffe0ff */
[----:B------:R2:W1:Y:S04]  /*8070*/  @P0 LDS.128 R44, [R4] ;  /* 0x00000000042c0984 */ /* 0x0004680000000c00 */
[----:B------:R2:W1:Y:S04]  /*8080*/  @P0 LDS.128 R40, [R3+0x10] ;  /* 0x0000100003280984 */ /* 0x0004680000000c00 */
[----:B------:R2:W1:Y:S04]  /*8090*/  @P0 LDS.128 R32, [R2+0x20] ;  /* 0x0000200002200984 */ /* 0x0004680000000c00 */
[----:B------:R2:W1:Y:S02]  /*80a0*/  @P0 LDS.128 R36, [R0+0x30] ;  /* 0x0000300000240984 */ /* 0x0004640000000c00 */
.L_x_102:
[----:B------:R-:W-:Y:S05]  /*80b0*/  BSYNC B1 ;  /* 0x0000000000017941 */ /* 0x000fea0003800000 */
.L_x_101:
[----:B--2---:R-:W-:Y:S05]  /*80c0*/  VIADD R0, R25, 0x20 ;  /* 0x0000002019007836 */ /* 0x004fea0000000000 */
[----:B------:R-:W-:Y:S04]  /*80d0*/  SHF.R.U32.HI R0, RZ, 0x15, R0 ;  /* 0x00000015ff007819 */ /* 0x000fe80000011600 */
[----:B------:R-:W-:Y:S11]  /*80e0*/  LOP3.LUT P0, RZ, R0, 0x3, R62, 0x48, !PT ;  /* 0x0000000300ff7812 */ /* 0x000ff6000780483e */
[----:B------:R-:W-:Y:S02]  /*80f0*/  @!UPT UIADD3 URZ, UPT, UPT, URZ, URZ, URZ ;  /* 0x000000fffffff290 */ /* 0x000fe4000fffe0ff */
[----:B------:R-:W-:Y:S05]  /*8100*/  @!P0 BRA `(.L_x_106) ;  /* 0x0000000000408947 */ /* 0x000fea0003800000 */
[----:B------:R-:W1:Y:S01]  /*8110*/  LDCU.64 UR8, c[0x4][0x70] ;  /* 0x01000e00ff0877ac */ /* 0x000e620008000a00 */
[----:B------:R-:W-:Y:S01]  /*8120*/  MOV R3, 0x0 ;  /* 0x0000000000037802 */ /* 0x000fe20000000f00 */
[----:B------:R-:W-:Y:S02]  /*8130*/  HFMA2 R12, -RZ, RZ, 0, 5.9604644775390625e-08 ;  /* 0x00000001ff0c7431 */ /* 0x000fe400000001ff */
[----:B----4-:R-:W-:Y:S02]  /*8140*/  IMAD.MOV.U32 R8, RZ, RZ, 0x192 ;  /* 0x00000192ff087424 */ /* 0x010fe400078e00ff */
[----:B------:R-:W-:Y:S01]  /*8150*/  IMAD.MOV.U32 R13, RZ, RZ, RZ ;  /* 0x000000ffff0d7224 */ /* 0x000fe200078e00ff */
[----:B------:R-:W2:Y:S01]  /*8160*/  LDCU.64 UR6, c[0x4][0x78] ;  /* 0x01000f00ff0677ac */ /* 0x000ea20008000a00 */
[----:B------:R-:W4:Y:S01]  /*8170*/  LDC.64 R2, c[0x4][R3] ;  /* 0x0100000003027b82 */ /* 0x000f220000000a00 */
        /* <DEDUP_REMOVED lines=9> */
.L_x_106:
[----:B-1----:R-:W-:Y:S01]  /*8210*/  LOP3.LUT R3, R44, 0xffffe000, RZ, 0xc0, !PT ;  /* 0xffffe0002c037812 */ /* 0x002fe200078ec0ff */
[----:B------:R-:W-:Y:S05]  /*8220*/  WARPSYNC.ALL ;  /* 0x0000000000007948 */ /* 0x000fea0003800000 */
[----:B------:R-:W-:Y:S01]  /*8230*/  R2UR UR4, R25 ;  /* 0x00000000190472ca */ /* 0x000fe200000e0000 */
[----:B------:R-:W-:Y:S01]  /*8240*/  BSSY.RECONVERGENT B0, `(.L_x_107) ;  /* 0x000005d000007945 */ /* 0x000fe20003800200 */
[----:B------:R-:W-:Y:S02]  /*8250*/  LOP3.LUT R20, R40, 0xffffe000, RZ, 0xc0, !PT ;  /* 0xffffe00028147812 */ /* 0x000fe400078ec0ff */
[----:B------:R-:W-:Y:S02]  /*8260*/  LOP3.LUT R21, R41, 0xffffe000, RZ, 0xc0, !PT ;  /* 0xffffe00029157812 */ /* 0x000fe400078ec0ff */
[----:B------:R-:W-:Y:S02]  /*8270*/  LOP3.LUT R26, R42, 0xffffe000, RZ, 0xc0, !PT ;  /* 0xffffe0002a1a7812 */ /* 0x000fe400078ec0ff */
[----:B------:R-:W-:Y:S02]  /*8280*/  ISETP.NE.AND P6, PT, R69, RZ, PT ;  /* 0x000000ff4500720c */ /* 0x000fe40003fc5270 */
[----:B------:R-:W-:Y:S03]  /*8290*/  ISETP.NE.AND P0, PT, R60, RZ, PT ;  /* 0x000000ff3c00720c */ /* 0x000fe60003f05270 */
[----:B----4-:R-:W1:Y:S02]  /*82a0*/  LDTM.x16 R4, tmem[UR4+0x20] ;  /* 0x00002004000479ee */ /* 0x010e640008240000 */
[C---:B-1----:R-:W-:Y:S01]  /*82b0*/  FMUL R0, R24.reuse, R4 ;  /* 0x0000000418007220 */ /* 0x042fe20000400000 */
        /* <DEDUP_REMOVED lines=13> */
[C---:B------:R-:W-:Y:S01]  /*8390*/  FFMA R31, R27.reuse, R4, R2 ;  /* 0x000000041b1f7223 */ /* 0x040fe20000000002 */
[C---:B------:R-:W-:Y:S01]  /*83a0*/  FMUL R2, R24.reuse, R9 ;  /* 0x0000000918027220 */ /* 0x040fe20000400000 */
[C---:B------:R-:W-:Y:S01]  /*83b0*/  FMUL R9, R24.reuse, R16 ;  /* 0x0000001018097220 */ /* 0x040fe20000400000 */
[----:B------:R-:W-:Y:S01]  /*83c0*/  F2FP.TF32.F32.PACK_B R30, R30 ;  /* 0x0000001eff1e723e */ /* 0x000fe200024050ff */
[----:B------:R-:W-:Y:S01]  /*83d0*/  FFMA R16, R27, R20, R0 ;  /* 0x000000141b107223 */ /* 0x000fe20000000000 */
[----:B------:R-:W-:Y:S01]  /*83e0*/  LOP3.LUT R0, R43, 0xffffe000, RZ, 0xc0, !PT ;  /* 0xffffe0002b007812 */ /* 0x000fe200078ec0ff */
[C---:B------:R-:W-:Y:S01]  /*83f0*/  FMUL R3, R24.reuse, R10 ;  /* 0x0000000a18037220 */ /* 0x040fe20000400000 */
[----:B------:R-:W-:Y:S01]  /*8400*/  F2FP.TF32.F32.PACK_B R31, R31 ;  /* 0x0000001fff1f723e */ /* 0x000fe200024050ff */
[C---:B------:R-:W-:Y:S01]  /*8410*/  FMUL R4, R24.reuse, R11 ;  /* 0x0000000b18047220 */ /* 0x040fe20000400000 */
[----:B------:R-:W-:Y:S01]  /*8420*/  F2FP.TF32.F32.PACK_B R16, R16 ;  /* 0x00000010ff10723e */ /* 0x000fe200024050ff */
[----:B------:R-:W-:Y:S01]  /*8430*/  FMUL R10, R24, R17 ;  /* 0x00000011180a7220 */ /* 0x000fe20000400000 */
[C---:B------:R-:W-:Y:S01]  /*8440*/  FFMA R17, R27.reuse, R21, R2 ;  /* 0x000000151b117223 */ /* 0x040fe20000000002 */
[----:B------:R-:W-:Y:S01]  /*8450*/  LOP3.LUT R2, R32, 0xffffe000, RZ, 0xc0, !PT ;  /* 0xffffe00020027812 */ /* 0x000fe200078ec0ff */
[----:B------:R1:W-:Y:S01]  /*8460*/  STS.128 [R58+0x4000], R28 ;  /* 0x0040001c3a007388 */ /* 0x0003e20000000c00 */
[C---:B------:R-:W-:Y:S01]  /*8470*/  FMUL R11, R24.reuse, R18 ;  /* 0x00000012180b7220 */ /* 0x040fe20000400000 */
[----:B------:R-:W-:Y:S01]  /*8480*/  FFMA R18, R27, R26, R3 ;  /* 0x0000001a1b127223 */ /* 0x000fe20000000003 */
[----:B------:R-:W-:Y:S01]  /*8490*/  LOP3.LUT R3, R33, 0xffffe000, RZ, 0xc0, !PT ;  /* 0xffffe00021037812 */ /* 0x000fe200078ec0ff */
[C---:B------:R-:W-:Y:S01]  /*84a0*/  FMUL R12, R24.reuse, R19 ;  /* 0x00000013180c7220 */ /* 0x040fe20000400000 */
[----:B------:R-:W-:Y:S01]  /*84b0*/  F2FP.TF32.F32.PACK_B R17, R17 ;  /* 0x00000011ff11723e */ /* 0x000fe200024050ff */
[----:B------:R-:W-:Y:S01]  /*84c0*/  FFMA R19, R27, R0, R4 ;  /* 0x000000001b137223 */ /* 0x000fe20000000004 */
[----:B------:R-:W-:Y:S01]  /*84d0*/  F2FP.TF32.F32.PACK_B R18, R18 ;  /* 0x00000012ff12723e */ /* 0x000fe200024050ff */
[----:B------:R-:W-:Y:S01]  /*84e0*/  FMUL R6, R24, R13 ;  /* 0x0000000d18067220 */ /* 0x000fe20000400000 */
[----:B------:R-:W-:Y:S01]  /*84f0*/  LOP3.LUT R13, R34, 0xffffe000, RZ, 0xc0, !PT ;  /* 0xffffe000220d7812 */ /* 0x000fe200078ec0ff */
[C---:B------:R-:W-:Y:S01]  /*8500*/  FMUL R7, R24.reuse, R14 ;  /* 0x0000000e18077220 */ /* 0x040fe20000400000 */
[----:B------:R-:W-:Y:S01]  /*8510*/  LOP3.LUT R14, R35, 0xffffe000, RZ, 0xc0, !PT ;  /* 0xffffe000230e7812 */ /* 0x000fe200078ec0ff */
[----:B------:R-:W-:Y:S01]  /*8520*/  FMUL R8, R24, R15 ;  /* 0x0000000f18087220 */ /* 0x000fe20000400000 */
[----:B------:R-:W-:Y:S01]  /*8530*/  F2FP.TF32.F32.PACK_B R19, R19 ;  /* 0x00000013ff13723e */ /* 0x000fe200024050ff */
[C---:B------:R-:W-:Y:S01]  /*8540*/  FFMA R4, R27.reuse, R2, R5 ;  /* 0x000000021b047223 */ /* 0x040fe20000000005 */
[C---:B------:R-:W-:Y:S01]  /*8550*/  FFMA R5, R27.reuse, R3, R6 ;  /* 0x000000031b057223 */ /* 0x040fe20000000006 */
[C---:B------:R-:W-:Y:S01]  /*8560*/  FFMA R6, R27.reuse, R13, R7 ;  /* 0x0000000d1b067223 */ /* 0x040fe20000000007 */
[----:B------:R-:W-:Y:S01]  /*8570*/  FFMA R7, R27, R14, R8 ;  /* 0x0000000e1b077223 */ /* 0x000fe20000000008 */
[----:B------:R1:W-:Y:S01]  /*8580*/  STS.128 [R67+0x4010], R16 ;  /* 0x0040101043007388 */ /* 0x0003e20000000c00 */
[----:B------:R-:W-:Y:S01]  /*8590*/  LOP3.LUT R0, R36, 0xffffe000, RZ, 0xc0, !PT ;  /* 0xffffe00024007812 */ /* 0x000fe200078ec0ff */
[----:B------:R-:W-:Y:S01]  /*85a0*/  IMAD.U32 R14, RZ, RZ, UR49 ;  /* 0x00000031ff0e7e24 */ /* 0x000fe2000f8e00ff */
[----:B------:R-:W-:Y:S02]  /*85b0*/  LOP3.LUT R2, R37, 0xffffe000, RZ, 0xc0, !PT ;  /* 0xffffe00025027812 */ /* 0x000fe400078ec0ff */
        /* <DEDUP_REMOVED lines=14> */
[----:B------:R-:W-:Y:S02]  /*86a0*/  F2FP.TF32.F32.PACK_B R11, R11 ;  /* 0x0000000bff0b723e */ /* 0x000fe400024050ff */
[----:B------:R-:W-:Y:S02]  /*86b0*/  @P6 LEA R14, R14, UR48, 0x3 ;  /* 0x000000300e0e6c11 */ /* 0x000fe4000f8e18ff */
[----:B------:R-:W-:Y:S01]  /*86c0*/  LEA R0, R72, UR48, 0x3 ;  /* 0x0000003048007c11 */ /* 0x000fe2000f8e18ff */
[----:B------:R1:W-:Y:S01]  /*86d0*/  STS.128 [R70+0x4030], R8 ;  /* 0x0040300846007388 */ /* 0x0003e20000000c00 */
[----:B------:R-:W-:Y:S01]  /*86e0*/  @P6 SHF.L.U32 R2, R57, 0x1f, RZ ;  /* 0x0000001f39026819 */ /* 0x000fe200000006ff */
[----:B------:R-:W-:Y:S05]  /*86f0*/  @P6 VIADD R14, R14, 0x60 ;  /* 0x000000600e0e6836 */ /* 0x000fea0000000000 */
[----:B------:R-:W-:Y:S01]  /*8700*/  @P6 PRMT R14, R75, 0x654, R14 ;  /* 0x000006544b0e6816 */ /* 0x000fe2000000000e */
[----:B------:R-:W-:Y:S01]  /*8710*/  @!PT LDS RZ, [RZ] ;  /* 0x00000000fffff984 */ /* 0x000fe20000000800 */
[----:B------:R-:W-:Y:S01]  /*8720*/  @!PT LDS RZ, [RZ] ;  /* 0x00000000fffff984 */ /* 0x000fe20000000800 */
[----:B------:R-:W-:Y:S01]  /*8730*/  @!PT LDS RZ, [RZ] ;  /* 0x00000000fffff984 */ /* 0x000fe20000000800 */
[----:B------:R-:W-:Y:S01]  /*8740*/  @!PT LDS RZ, [RZ] ;  /* 0x00000000fffff984 */ /* 0x000fe20000000800 */
[----:B------:R2:W-:Y:S06]  /*8750*/  MEMBAR.ALL.CTA ;  /* 0x0000000000007992 */ /* 0x0005ec0000008000 */
[----:B--2---:R-:W2:Y:S02]  /*8760*/  FENCE.VIEW.ASYNC.S ;  /* 0x00000000000073c6 */ /* 0x004ea40000000000 */
[----:B--2---:R-:W-:Y:S06]  /*8770*/  BAR.SYNC.DEFER_BLOCKING 0x1, 0x80 ;  /* 0x0042000000007b1d */ /* 0x004fec0000010000 */
[----:B------:R-:W-:Y:S05]  /*8780*/  @P0 BRA `(.L_x_108) ;  /* 0x0000000000200947 */ /* 0x000fea0003800000 */
[----:B------:R-:W2:Y:S01]  /*8790*/  LDCU.64 UR6, c[0x0][0x348] ;  /* 0x00006900ff0677ac */ /* 0x000ea20008000a00 */
[----:B------:R-:W-:Y:S02]  /*87a0*/  UIADD3 UR40, UPT, UPT, UR48, 0x4200, URZ ;  /* 0x0000420030287890 */ /* 0x000fe4000fffe0ff */
[----:B------:R-:W-:Y:S02]  /*87b0*/  UIADD3 UR41, UPT, UPT, UR51, 0x20, URZ ;  /* 0x0000002033297890 */ /* 0x000fe4000fffe0ff */
[----:B--2---:R-:W-:Y:S04]  /*87c0*/  UIADD3 UR4, UP0, UPT, UR6, 0x680, URZ ;  /* 0x0000068006047890 */ /* 0x004fe8000ff1e0ff */
[----:B------:R-:W-:Y:S09]  /*87d0*/  UIADD3.X UR5, UPT, UPT, URZ, UR7, URZ, UP0, !UPT ;  /* 0x00000007ff057290 */ /* 0x000ff200087fe4ff */
[----:B------:R2:W-:Y:S01]  /*87e0*/  UTMASTG.4D [UR40], [UR4] ;  /* 0x00000028040073b5 */ /* 0x0005e20008018000 */
[----:B------:R0:W-:Y:S01]  /*87f0*/  UTMACMDFLUSH ;  /* 0x00000000000079b7 */ /* 0x0001e20000000000 */
[----:B--2---:R-:W-:Y:S04]  /*8800*/  DEPBAR.LE SB0, 0x1 ;  /* 0x000080400000791a */ /* 0x004fe80000000000 */
.L_x_108:
[----:B------:R-:W-:Y:S05]  /*8810*/  BSYNC.RECONVERGENT B0 ;  /* 0x0000000000007941 */ /* 0x000fea0003800200 */
.L_x_107:
[----:B------:R-:W-:Y:S01]  /*8820*/  BAR.SYNC.DEFER_BLOCKING 0x1, 0x80 ;  /* 0x0042000000007b1d */ /* 0x000fe20000010000 */
[----:B------:R-:W-:Y:S04]  /*8830*/  UIADD3 UR4, UPT, UPT, UR49, 0x1, URZ ;  /* 0x0000000131047890 */ /* 0x000fe8000fffe0ff */
[----:B------:R-:W-:Y:S04]  /*8840*/  UISETP.NE.AND UP0, UPT, UR4, 0x4, UPT ;  /* 0x000000040400788c */ /* 0x000fe8000bf05270 */
[----:B------:R-:W-:Y:S01]  /*8850*/  USEL UR50, UR4, URZ, UP0 ;  /* 0x000000ff04327287 */ /* 0x000fe20008000000 */
[----:B------:R2:W-:Y:S01]  /*8860*/  @P6 SYNCS.ARRIVE.TRANS64.RED.A1T0 RZ, [R14+URZ], RZ ;  /* 0x000000ff0eff69a7 */ /* 0x0005e200081004ff */
[----:B------:R-:W-:Y:S01]  /*8870*/  BSSY B1, `(.L_x_109) ;  /* 0x0000017000017945 */ /* 0x000fe20003800000 */
[----:B------:R-:W4:Y:S02]  /*8880*/  @P6 SYNCS.PHASECHK.TRANS64.TRYWAIT P0, [R0+URZ+0x40], R2 ;  /* 0x00004002000065a7 */ /* 0x000f2400080011ff */
[----:B----4-:R-:W-:Y:S01]  /*8890*/  @P6 SEL R73, RZ, 0x1, !P0 ;  /* 0x00000001ff496807 */ /* 0x010fe20004000000 */
[----:B--2---:R-:W-:Y:S06]  /*88a0*/  @!P6 BRA `(.L_x_110) ;  /* 0x00000000004ce947 */ /* 0x004fec0003800000 */
[----:B------:R-:W-:Y:S01]  /*88b0*/  ISETP.NE.AND P0, PT, R73, RZ, PT ;  /* 0x000000ff4900720c */ /* 0x000fe20003f05270 */
[----:B------:R-:W-:Y:S01]  /*88c0*/  BSSY B0, `(.L_x_111) ;  /* 0x000000b000007945 */ /* 0x000fe20003800000 */
[----:B------:R-:W-:Y:S11]  /*88d0*/  ISETP.NE.AND P1, PT, R74, RZ, PT ;  /* 0x000000ff4a00720c */ /* 0x000ff60003f25270 */
[----:B------:R-:W-:Y:S02]  /*88e0*/  @!UPT UIADD3 URZ, UPT, UPT, URZ, URZ, URZ ;  /* 0x000000fffffff290 */ /* 0x000fe4000fffe0ff */
[C---:B-1----:R-:W-:Y:S01]  /*88f0*/  @P1 IMAD R4, R72.reuse, 0x2000, R58 ;  /* 0x0000200048041824 */ /* 0x042fe200078e023a */
[C---:B------:R-:W-:Y:S01]  /*8900*/  @P1 LEA R2, R72.reuse, R66, 0xd ;  /* 0x0000004248021211 */ /* 0x040fe200078e68ff */
[C---:B------:R-:W-:Y:S02]  /*8910*/  @P1 IMAD R3, R72.reuse, 0x2000, R67 ;  /* 0x0000200048031824 */ /* 0x040fe400078e0243 */
[----:B------:R-:W-:Y:S01]  /*8920*/  @P1 IMAD R72, R72, 0x2000, R70 ;  /* 0x0000200048481824 */ /* 0x000fe200078e0246 */
[----:B------:R-:W-:Y:S06]  /*8930*/  @P0 BRA `(.L_x_112) ;  /* 0x00000000000c0947 */ /* 0x000fec0003800000 */
[----:B------:R-:W-:Y:S04]  /*8940*/  SHF.L.U32 R5, R57, 0x1f, RZ ;  /* 0x0000001f39057819 */ /* 0x000fe800000006ff */
[----:B------:R-:W1:Y:S02]  /*8950*/  SYNCS.PHASECHK.TRANS64.TRYWAIT P0, [R0+URZ+0x40], R5 ;  /* 0x00004005000075a7 */ /* 0x000e6400080011ff */
[----:B-1----:R-:W-:Y:S05]  /*8960*/  @!P0 BRA `(.L_x_113) ;  /* 0x0000001400488947 */ /* 0x002fea0003800000 */
.L_x_112:
[----:B------:R-:W-:Y:S05]  /*8970*/  BSYNC B0 ;  /* 0x0000000000007941 */ /* 0x000fea0003800000 */
.L_x_111:
[----:B------:R-:W-:Y:S11]  /*8980*/  ISETP.NE.AND P0, PT, R74, RZ, PT ;  /* 0x000000ff4a00720c */ /* 0x000ff60003f05270 */
[----:B------:R-:W-:Y:S02]  /*8990*/  @!UPT UIADD3 URZ, UPT, UPT, URZ, URZ, URZ ;  /* 0x000000fffffff290 */ /* 0x000fe4000fffe0ff */
[----:B------:R2:W4:Y:S04]  /*89a0*/  @P0 LDS.128 R44, [R4] ;  /* 0x00000000042c0984 */ /* 0x0005280000000c00 */
[----:B------:R2:W1:Y:S04]  /*89b0*/  @P0 LDS.128 R40, [R3+0x10] ;  /* 0x0000100003280984 */ /* 0x0004680000000c00 */
[----:B------:R2:W1:Y:S04]  /*89c0*/  @P0 LDS.128 R32, [R2+0x20] ;  /* 0x0000200002200984 */ /* 0x0004680000000c00 */
[----:B------:R2:W1:Y:S02]  /*89d0*/  @P0 LDS.128 R36, [R72+0x30] ;  /* 0x0000300048240984 */ /* 0x0004640000000c00 */
.L_x_110:
[----:B------:R-:W-:Y:S05]  /*89e0*/  BSYNC B1 ;  /* 0x0000000000017941 */ /* 0x000fea0003800000 */
.L_x_109:
        /* <DEDUP_REMOVED lines=21> */
.L_x_114:
[----:B------:R-:W-:Y:S01]  /*8b40*/  ISETP.NE.AND P0, PT, R60, RZ, PT ;  /* 0x000000ff3c00720c */ /* 0x000fe20003f05270 */
[----:B------:R-:W-:Y:S05]  /*8b50*/  WARPSYNC.ALL ;  /* 0x0000000000007948 */ /* 0x000fea0003800000 */
[----:B------:R-:W-:Y:S01]  /*8b60*/  R2UR UR4, R25 ;  /* 0x00000000190472ca */ /* 0x000fe200000e0000 */
[----:B------:R-:W1:Y:S01]  /*8b70*/  S2UR UR5, SR_CgaCtaId ;  /* 0x00000000000579c3 */ /* 0x000e620000008800 */
[----:B----4-:R-:W-:Y:S01]  /*8b80*/  LOP3.LUT R0, R44, 0xffffe000, RZ, 0xc0, !PT ;  /* 0xffffe0002c007812 */ /* 0x010fe200078ec0ff */
[----:B------:R-:W-:Y:S01]  /*8b90*/  BSSY.RECONVERGENT B0, `(.L_x_115) ;  /* 0x000005a000007945 */ /* 0x000fe20003800200 */
[----:B--2---:R-:W-:Y:S02]  /*8ba0*/  LOP3.LUT R2, R45, 0xffffe000, RZ, 0xc0, !PT ;  /* 0xffffe0002d027812 */ /* 0x004fe400078ec0ff */
[----:B------:R-:W-:Y:S02]  /*8bb0*/  LOP3.LUT R3, R46, 0xffffe000, RZ, 0xc0, !PT ;  /* 0xffffe0002e037812 */ /* 0x000fe400078ec0ff */
[----:B------:R-:W-:Y:S02]  /*8bc0*/  LOP3.LUT R20, R47, 0xffffe000, RZ, 0xc0, !PT ;  /* 0xffffe0002f147812 */ /* 0x000fe400078ec0ff */
[----:B------:R-:W-:Y:S02]  /*8bd0*/  LOP3.LUT R21, R40, 0xffffe000, RZ, 0xc0, !PT ;  /* 0xffffe00028157812 */ /* 0x000fe400078ec0ff */
[----:B------:R-:W-:Y:S01]  /*8be0*/  LOP3.LUT R25, R41, 0xffffe000, RZ, 0xc0, !PT ;  /* 0xffffe00029197812 */ /* 0x000fe200078ec0ff */
[----:B------:R-:W2:Y:S01]  /*8bf0*/  LDTM.x16 R4, tmem[UR4+0x30] ;  /* 0x00003004000479ee */ /* 0x000ea20008240000 */
[----:B------:R-:W-:Y:S01]  /*8c00*/  R2UR UR4, R71 ;  /* 0x00000000470472ca */ /* 0x000fe200000e0000 */
[----:B------:R-:W-:Y:S01]  /*8c10*/  NOP ;  /* 0x0000000000007918 */ /* 0x000fe20000000000 */
[----:B------:R-:W-:Y:S02]  /*8c20*/  LOP3.LUT R26, R42, 0xffffe000, RZ, 0xc0, !PT ;  /* 0xffffe0002a1a7812 */ /* 0x000fe400078ec0ff */
[----:B------:R-:W-:Y:S02]  /*8c30*/  LOP3.LUT R28, R43, 0xffffe000, RZ, 0xc0, !PT ;  /* 0xffffe0002b1c7812 */ /* 0x000fe400078ec0ff */
[----:B------:R-:W-:Y:S02]  /*8c40*/  LOP3.LUT R29, R32, 0xffffe000, RZ, 0xc0, !PT ;  /* 0xffffe000201d7812 */ /* 0x000fe400078ec0ff */
[----:B------:R-:W-:Y:S02]  /*8c50*/  LOP3.LUT R30, R33, 0xffffe000, RZ, 0xc0, !PT ;  /* 0xffffe000211e7812 */ /* 0x000fe400078ec0ff */
[----:B------:R-:W-:Y:S02]  /*8c60*/  LOP3.LUT R31, R34, 0xffffe000, RZ, 0xc0, !PT ;  /* 0xffffe000221f7812 */ /* 0x000fe400078ec0ff */
[----:B------:R-:W-:Y:S01]  /*8c70*/  LOP3.LUT R32, R35, 0xffffe000, RZ, 0xc0, !PT ;  /* 0xffffe00023207812 */ /* 0x000fe200078ec0ff */
[----:B------:R-:W-:Y:S01]  /*8c80*/  UIADD3 UR4, UPT, UPT, UR4, 0xb0, URZ ;  /* 0x000000b004047890 */ /* 0x000fe2000fffe0ff */
[----:B------:R-:W-:Y:S02]  /*8c90*/  LOP3.LUT R33, R36, 0xffffe000, RZ, 0xc0, !PT ;  /* 0xffffe00024217812 */ /* 0x000fe400078ec0ff */
[----:B------:R-:W-:Y:S02]  /*8ca0*/  LOP3.LUT R34, R37, 0xffffe000, RZ, 0xc0, !PT ;  /* 0xffffe00025227812 */ /* 0x000fe400078ec0ff */
[----:B------:R-:W-:Y:S02]  /*8cb0*/  LOP3.LUT R35, R38, 0xffffe000, RZ, 0xc0, !PT ;  /* 0xffffe00026237812 */ /* 0x000fe400078ec0ff */
[----:B------:R-:W-:Y:S01]  /*8cc0*/  LOP3.LUT R36, R39, 0xffffe000, RZ, 0xc0, !PT ;  /* 0xffffe00027247812 */ /* 0x000fe200078ec0ff */
[C---:B--2---:R-:W-:Y:S01]  /*8cd0*/  FMUL R4, R24.reuse, R4 ;  /* 0x0000000418047220 */ /* 0x044fe20000400000 */
[C---:B------:R-:W-:Y:S01]  /*8ce0*/  FMUL R5, R24.reuse, R5 ;  /* 0x0000000518057220 */ /* 0x040fe20000400000 */
[C---:B------:R-:W-:Y:S01]  /*8cf0*/  FMUL R6, R24.reuse, R6 ;  /* 0x0000000618067220 */ /* 0x040fe20000400000 */
[C---:B------:R-:W-:Y:S01]  /*8d00*/  FMUL R7, R24.reuse, R7 ;  /* 0x0000000718077220 */ /* 0x040fe20000400000 */
[C---:B------:R-:W-:Y:S01]  /*8d10*/  FFMA R4, R27.reuse, R0, R4 ;  /* 0x000000001b047223 */ /* 0x040fe20000000004 */
[C---:B------:R-:W-:Y:S01]  /*8d20*/  FFMA R5, R27.reuse, R2, R5 ;  /* 0x000000021b057223 */ /* 0x040fe20000000005 */
[C---:B------:R-:W-:Y:S01]  /*8d30*/  FFMA R6, R27.reuse, R3, R6 ;  /* 0x000000031b067223 */ /* 0x040fe20000000006 */
[C---:B------:R-:W-:Y:S01]  /*8d40*/  FFMA R7, R27.reuse, R20, R7 ;  /* 0x000000141b077223 */ /* 0x040fe20000000007 */
[----:B-1----:R-:W-:Y:S01]  /*8d50*/  UPRMT UR4, UR5, 0x654, UR4 ;  /* 0x0000065405047896 */ /* 0x002fe20008000004 */
[C---:B------:R-:W-:Y:S01]  /*8d60*/  FMUL R8, R24.reuse, R8 ;  /* 0x0000000818087220 */ /* 0x040fe20000400000 */
[C---:B------:R-:W-:Y:S01]  /*8d70*/  FMUL R9, R24.reuse, R9 ;  /* 0x0000000918097220 */ /* 0x040fe20000400000 */
[C---:B------:R-:W-:Y:S01]  /*8d80*/  FMUL R10, R24.reuse, R10 ;  /* 0x0000000a180a7220 */ /* 0x040fe20000400000 */
[C---:B------:R-:W-:Y:S01]  /*8d90*/  FMUL R11, R24.reuse, R11 ;  /* 0x0000000b180b7220 */ /* 0x040fe20000400000 */
[----:B------:R-:W-:Y:S01]  /*8da0*/  F2FP.TF32.F32.PACK_B R4, R4 ;  /* 0x00000004ff04723e */ /* 0x000fe200024050ff */
[C---:B------:R-:W-:Y:S01]  /*8db0*/  FFMA R8, R27.reuse, R21, R8 ;  /* 0x000000151b087223 */ /* 0x040fe20000000008 */
[----:B------:R-:W-:Y:S01]  /*8dc0*/  F2FP.TF32.F32.PACK_B R5, R5 ;  /* 0x00000005ff05723e */ /* 0x000fe200024050ff */
[C---:B------:R-:W-:Y:S01]  /*8dd0*/  FFMA R9, R27.reuse, R25, R9 ;  /* 0x000000191b097223 */ /* 0x040fe20000000009 */
[----:B------:R-:W-:Y:S01]  /*8de0*/  F2FP.TF32.F32.PACK_B R6, R6 ;  /* 0x00000006ff06723e */ /* 0x000fe200024050ff */
[C---:B------:R-:W-:Y:S01]  /*8df0*/  FFMA R10, R27.reuse, R26, R10 ;  /* 0x0000001a1b0a7223 */ /* 0x040fe2000000000a */
[----:B------:R-:W-:Y:S01]  /*8e00*/  F2FP.TF32.F32.PACK_B R7, R7 ;  /* 0x00000007ff07723e */ /* 0x000fe200024050ff */
[C---:B------:R-:W-:Y:S01]  /*8e10*/  FFMA R11, R27.reuse, R28, R11 ;  /* 0x0000001c1b0b7223 */ /* 0x040fe2000000000b */
[C---:B------:R-:W-:Y:S01]  /*8e20*/  FMUL R12, R24.reuse, R12 ;  /* 0x0000000c180c7220 */ /* 0x040fe20000400000 */
[----:B------:R-:W-:Y:S01]  /*8e30*/  SYNCS.ARRIVE.TRANS64.RED.A1T0 RZ, [UR4], RZ ;  /* 0x000000ffffff79a7 */ /* 0x000fe20008100404 */
[----:B------:R-:W-:Y:S01]  /*8e40*/  F2FP.TF32.F32.PACK_B R8, R8 ;  /* 0x00000008ff08723e */ /* 0x000fe200024050ff */
[----:B------:R1:W-:Y:S01]  /*8e50*/  STS.128 [R58+0x6000], R4 ;  /* 0x006000043a007388 */ /* 0x0003e20000000c00 */
        /* <DEDUP_REMOVED lines=9> */
[C---:B------:R-:W-:Y:S01]  /*8ef0*/  FFMA R15, R27.reuse, R32, R15 ;  /* 0x000000201b0f7223 */ /* 0x040fe2000000000f */
[C---:B------:R-:W-:Y:S01]  /*8f00*/  FMUL R16, R24.reuse, R16 ;  /* 0x0000001018107220 */ /* 0x040fe20000400000 */
[----:B------:R-:W-:Y:S01]  /*8f10*/  F2FP.TF32.F32.PACK_B R12, R12 ;  /* 0x0000000cff0c723e */ /* 0x000fe200024050ff */
[----:B------:R1:W-:Y:S01]  /*8f20*/  STS.128 [R67+0x6010], R8 ;  /* 0x0060100843007388 */ /* 0x0003e20000000c00 */
[C---:B------:R-:W-:Y:S01]  /*8f30*/  FMUL R17, R24.reuse, R17 ;  /* 0x0000001118117220 */ /* 0x040fe20000400000 */
[C---:B------:R-:W-:Y:S01]  /*8f40*/  FMUL R18, R24.reuse, R18 ;  /* 0x0000001218127220 */ /* 0x040fe20000400000 */
[----:B------:R-:W-:Y:S01]  /*8f50*/  FMUL R19, R24, R19 ;  /* 0x0000001318137220 */ /* 0x000fe20000400000 */
[----:B------:R-:W-:Y:S01]  /*8f60*/  F2FP.TF32.F32.PACK_B R13, R13 ;  /* 0x0000000dff0d723e */ /* 0x000fe200024050ff */
[C---:B------:R-:W-:Y:S01]  /*8f70*/  FFMA R16, R27.reuse, R33, R16 ;  /* 0x000000211b107223 */ /* 0x040fe20000000010 */
[----:B------:R-:W-:Y:S01]  /*8f80*/  F2FP.TF32.F32.PACK_B R14, R14 ;  /* 0x0000000eff0e723e */ /* 0x000fe200024050ff */
[C---:B------:R-:W-:Y:S01]  /*8f90*/  FFMA R17, R27.reuse, R34, R17 ;  /* 0x000000221b117223 */ /* 0x040fe20000000011 */
[----:B------:R-:W-:Y:S01]  /*8fa0*/  F2FP.TF32.F32.PACK_B R15, R15 ;  /* 0x0000000fff0f723e */ /* 0x000fe200024050ff */
[C---:B------:R-:W-:Y:S01]  /*8fb0*/  FFMA R18, R27.reuse, R35, R18 ;  /* 0x000000231b127223 */ /* 0x040fe20000000012 */
[----:B------:R-:W-:Y:S01]  /*8fc0*/  FFMA R19, R27, R36, R19 ;  /* 0x000000241b137223 */ /* 0x000fe20000000013 */
[----:B------:R-:W-:Y:S02]  /*8fd0*/  F2FP.TF32.F32.PACK_B R16, R16 ;  /* 0x00000010ff10723e */ /* 0x000fe400024050ff */
[----:B------:R1:W-:Y:S01]  /*8fe0*/  STS.128 [R66+0x6020], R12 ;  /* 0x0060200c42007388 */ /* 0x0003e20000000c00 */
[----:B------:R-:W-:Y:S02]  /*8ff0*/  F2FP.TF32.F32.PACK_B R17, R17 ;  /* 0x00000011ff11723e */ /* 0x000fe400024050ff */
        /* <DEDUP_REMOVED lines=19> */
.L_x_116:
[----:B------:R-:W-:Y:S05]  /*9130*/  BSYNC.RECONVERGENT B0 ;  /* 0x0000000000007941 */ /* 0x000fea0003800200 */
.L_x_115:
[----:B------:R-:W-:Y:S01]  /*9140*/  BAR.SYNC.DEFER_BLOCKING 0x1, 0x80 ;  /* 0x0042000000007b1d */ /* 0x000fe20000010000 */
[----:B------:R-:W-:Y:S01]  /*9150*/  UISETP.NE.AND UP0, UPT, UR53, -0x4, UPT ;  /* 0xfffffffc3500788c */ /* 0x000fe2000bf05270 */
[----:B------:R-:W-:Y:S08]  /*9160*/  IADD3 R22, PT, PT, R22, 0x1, RZ ;  /* 0x0000000116167810 */ /* 0x000ff00007ffe0ff */
[----:B------:R-:W-:Y:S05]  /*9170*/  BRA.U !UP0, `(.L_x_117) ;  /* 0x0000000108247547 */ /* 0x000fea000b800000 */
[----:B------:R-:W-:Y:S01]  /*9180*/  ISETP.NE.AND P0, PT, R69, RZ, PT ;  /* 0x000000ff4500720c */ /* 0x000fe20003f05270 */
[----:B------:R-:W-:Y:S01]  /*9190*/  IMAD.U32 R0, RZ, RZ, UR50 ;  /* 0x00000032ff007e24 */ /* 0x000fe2000f8e00ff */
[----:B------:R-:W-:Y:S04]  /*91a0*/  UIADD3 UR4, UPT, UPT, UR50, 0x1, URZ ;  /* 0x0000000132047890 */ /* 0x000fe8000fffe0ff */
[----:B------:R-:W-:Y:S04]  /*91b0*/  UISETP.NE.AND UP0, UPT, UR4, 0x4, UPT ;  /* 0x000000040400788c */ /* 0x000fe8000bf05270 */
[----:B------:R-:W-:Y:S03]  /*91c0*/  USEL UR50, UR4, URZ, UP0 ;  /* 0x000000ff04327287 */ /* 0x000fe60008000000 */
[----:B------:R-:W-:Y:S05]  /*91d0*/  @P0 LEA R0, R0, UR48, 0x3 ;  /* 0x0000003000000c11 */ /* 0x000fea000f8e18ff */
[----:B------:R-:W-:Y:S05]  /*91e0*/  @P0 VIADD R0, R0, 0x60 ;  /* 0x0000006000000836 */ /* 0x000fea0000000000 */
[----:B------:R-:W-:Y:S04]  /*91f0*/  @P0 PRMT R0, R75, 0x654, R0 ;  /* 0x000006544b000816 */ /* 0x000fe80000000000 */
[----:B------:R2:W-:Y:S03]  /*9200*/  @P0 SYNCS.ARRIVE.TRANS64.RED.A1T0 RZ, [R0+URZ], RZ ;  /* 0x000000ff00ff09a7 */ /* 0x0005e600081004ff */
.L_x_117:
[----:B------:R-:W-:Y:S01]  /*9210*/  R2UR UR5, R53 ;  /* 0x00000000350572ca */ /* 0x000fe200000e0000 */
[----:B------:R-:W-:Y:S01]  /*9220*/  UISETP.NE.AND UP0, UPT, UR62, URZ, UPT ;  /* 0x000000ff3e00728c */ /* 0x000fe2000bf05270 */
[----:B------:R-:W-:Y:S01]  /*9230*/  R2UR UR4, R54 ;  /* 0x00000000360472ca */ /* 0x000fe200000e0000 */
[----:B------:R-:W-:Y:S01]  /*9240*/  UIADD3 UR53, UPT, UPT, UR53, 0x4, URZ ;  /* 0x0000000435357890 */ /* 0x000fe2000fffe0ff */
[C---:B------:R-:W-:Y:S01]  /*9250*/  ISETP.NE.AND P0, PT, R22.reuse, 0x2, PT ;  /* 0x000000021600780c */ /* 0x040fe20003f05270 */
[----:B------:R-:W-:Y:S01]  /*9260*/  UMOV UR49, UR63 ;  /* 0x0000003f00317c82 */ /* 0x000fe20008000000 */
[----:B------:R-:W-:Y:S02]  /*9270*/  LOP3.LUT R55, R55, 0x1, RZ, 0x3c, !PT ;  /* 0x0000000137377812 */ /* 0x000fe400078e3cff */
[----:B--2---:R-:W-:Y:S02]  /*9280*/  SEL R0, RZ, 0x1, P0 ;  /* 0x00000001ff007807 */ /* 0x004fe40000000000 */
[----:B------:R-:W-:Y:S02]  /*9290*/  SEL R22, R22, RZ, P0 ;  /* 0x000000ff16167207 */ /* 0x000fe40000000000 */
[----:B------:R-:W-:Y:S01]  /*92a0*/  LOP3.LUT R56, R56, R0, RZ, 0x3c, !PT ;  /* 0x0000000038387212 */ /* 0x000fe200078e3cff */
[----:B------:R-:W-:Y:S02]  /*92b0*/  UIADD3 UR20, UPT, UPT, UR36, UR5, URZ ;  /* 0x0000000524147290 */ /* 0x000fe4000fffe0ff */
[----:B------:R-:W-:Y:S01]  /*92c0*/  UIADD3 UR24, UPT, UPT, UR37, UR4, URZ ;  /* 0x0000000425187290 */ /* 0x000fe2000fffe0ff */
[----:B------:R-:W-:Y:S11]  /*92d0*/  BRA.U UP0, `(.L_x_118) ;  /* 0xffffffc900087547 */ /* 0x000ff6000b83ffff */
[----:B------:R-:W-:-:S13]  /*92e0*/  R2UR UR4, R65 ;  /* 0x00000000410472ca */ /* 0x000fda00000e0000 */
[----:B------:R-:W-:-:S09]  /*92f0*/  UISETP.NE.AND UP0, UPT, UR4, URZ, UPT ;  /* 0x000000ff0400728c */ /* 0x000fd2000bf05270 */
[----:B------:R-:W-:Y:S05]  /*9300*/  BRA.U !UP0, `(.L_x_119) ;  /* 0x0000000108487547 */ /* 0x000fea000b800000 */
[----:B------:R-:W2:Y:S02]  /*9310*/  LDCU.64 UR4, c[0x0][0x890] ;  /* 0x00011200ff0477ac */ /* 0x000ea40008000a00 */
[----:B--2---:R-:W-:-:S04]  /*9320*/  UISETP.NE.U32.AND UP0, UPT, UR4, URZ, UPT ;  /* 0x000000ff0400728c */ /* 0x004fc8000bf05070 */
[----:B------:R-:W-:-:S09]  /*9330*/  UISETP.NE.AND.EX UP0, UPT, UR5, URZ, UPT, UP0 ;  /* 0x000000ff0500728c */ /* 0x000fd2000bf05300 */
[----:B------:R-:W-:Y:S05]  /*9340*/  BRA.U UP0, `(.L_x_120) ;  /* 0x00000001000c7547 */ /* 0x000fea000b800000 */
[----:B------:R-:W-:-:S13]  /*9350*/  FSETP.NEU.AND P0, PT, R27, RZ, PT ;  /* 0x000000ff1b00720b */ /* 0x000fda0003f0d000 */
[----:B------:R-:W-:Y:S05]  /*9360*/  @!P0 EXIT ;  /* 0x000000000000894d */ /* 0x000fea0003800000 */
[----:B------:R-:W-:Y:S05]  /*9370*/  BRA `(.L_x_119) ;  /* 0x00000000002c7947 */ /* 0x000fea0003800000 */
.L_x_120:
[----:B------:R-:W-:Y:S01]  /*9380*/  ISETP.NE.AND P0, PT, R68, RZ, PT ;  /* 0x000000ff4400720c */ /* 0x000fe20003f05270 */
[----:B------:R-:W-:-:S12]  /*9390*/  BSSY.RECONVERGENT B0, `(.L_x_119) ;  /* 0x0000009000007945 */ /* 0x000fd80003800200 */
[----:B------:R-:W-:Y:S05]  /*93a0*/  @P0 BRA `(.L_x_121) ;  /* 0x0000000000140947 */ /* 0x000fea0003800000 */
[----:B------:R-:W2:Y:S02]  /*93b0*/  LDCU.64 UR4, c[0x0][0x888] ;  /* 0x00011100ff0477ac */ /* 0x000ea40008000a00 */
[----:B--2---:R-:W-:-:S04]  /*93c0*/  ISETP.NE.U32.AND P0, PT, RZ, UR4, PT ;  /* 0x00000004ff007c0c */ /* 0x004fc8000bf05070 */
[----:B------:R-:W-:-:S13]  /*93d0*/  ISETP.NE.AND.EX P0, PT, RZ, UR5, PT, P0 ;  /* 0x00000005ff007c0c */ /* 0x000fda000bf05300 */
[----:B------:R-:W-:Y:S05]  /*93e0*/  @!P0 EXIT ;  /* 0x000000000000894d */ /* 0x000fea0003800000 */
[----:B------:R-:W-:Y:S05]  /*93f0*/  BRA `(.L_x_122) ;  /* 0x0000000000087947 */ /* 0x000fea0003800000 */
.L_x_121:
[----:B------:R-:W-:-:S13]  /*9400*/  FSETP.NEU.AND P0, PT, R27, RZ, PT ;  /* 0x000000ff1b00720b */ /* 0x000fda0003f0d000 */
[----:B------:R-:W-:Y:S05]  /*9410*/  @!P0 EXIT ;  /* 0x000000000000894d */ /* 0x000fea0003800000 */
.L_x_122:
[----:B------:R-:W-:Y:S05]  /*9420*/  BSYNC.RECONVERGENT B0 ;  /* 0x0000000000007941 */ /* 0x000fea0003800200 */
.L_x_119:
[----:B------:R-:W2:Y:S01]  /*9430*/  S2UR UR5, SR_CgaCtaId ;  /* 0x00000000000579c3 */ /* 0x000ea20000008800 */
[----:B------:R-:W-:Y:S01]  /*9440*/  ULEA UR4, UR50, UR48, 0x3 ;  /* 0x0000003032047291 */ /* 0x000fe2000f8e18ff */
[----:B------:R-:W-:-:S04]  /*9450*/  DEPBAR.LE SB0, 0x0 ;  /* 0x000080000000791a */ /* 0x000fc80000000000 */
[----:B------:R-:W-:-:S04]  /*9460*/  UIADD3 UR4, UPT, UPT, UR4, 0x60, URZ ;  /* 0x0000006004047890 */ /* 0x000fc8000fffe0ff */
[----:B--2---:R-:W-:-:S09]  /*9470*/  UPRMT UR4, UR5, 0x654, UR4 ;  /* 0x0000065405047896 */ /* 0x004fd20008000004 */
[----:B------:R-:W-:Y:S01]  /*9480*/  SYNCS.ARRIVE.TRANS64.RED.A1T0 RZ, [UR4], RZ ;  /* 0x000000ffffff79a7 */ /* 0x000fe20008100404 */
[----:B------:R-:W-:Y:S05]  /*9490*/  EXIT ;  /* 0x000000000000794d */ /* 0x000fea0003800000 */
.L_x_19:
[----:B------:R-:W-:Y:S07]  /*94a0*/  MOV R0, UR33 ;  /* 0x0000002100007c02 */ /* 0x000fee0008000f00 */
.L_x_123:
[----:B--2---:R2:W3:Y:S02]  /*94b0*/  SYNCS.PHASECHK.TRANS64.TRYWAIT P0, [R0+URZ+0x20], R4 ;  /* 0x00002004000075a7 */ /* 0x0044e400080011ff */
[----:B---3--:R-:W-:Y:S05]  /*94c0*/  @!P0 NANOSLEEP.SYNCS 0x989680 ;  /* 0x009896800000895d */ /* 0x008fea0003900000 */
[----:B------:R-:W3:Y:S02]  /*94d0*/  @!P0 SYNCS.PHASECHK.TRANS64 P0, [R0+URZ+0x20], R4 ;  /* 0x00002004000085a7 */ /* 0x000ee400080010ff */
[----:B---3--:R-:W-:Y:S05]  /*94e0*/  @!P0 BRA `(.L_x_123) ;  /* 0xfffffffc00f08947 */ /* 0x008fea000383ffff */
[----:B------:R-:W-:Y:S05]  /*94f0*/  BRA `(.L_x_18) ;  /* 0xffffff8400807947 */ /* 0x000fea000383ffff */
.L_x_25:
[----:B-1----:R-:W-:Y:S07]  /*9500*/  MOV R0, UR33 ;  /* 0x0000002100007c02 */ /* 0x002fee0008000f00 */
.L_x_124:
[----:B-1----:R1:W2:Y:S02]  /*9510*/  SYNCS.PHASECHK.TRANS64.TRYWAIT P0, [R0+URZ+0x20], R4 ;  /* 0x00002004000075a7 */ /* 0x0022a400080011ff */
[----:B--2---:R-:W-:Y:S05]  /*9520*/  @!P0 NANOSLEEP.SYNCS 0x989680 ;  /* 0x009896800000895d */ /* 0x004fea0003900000 */
[----:B------:R-:W2:Y:S02]  /*9530*/  @!P0 SYNCS.PHASECHK.TRANS64 P0, [R0+URZ+0x20], R4 ;  /* 0x00002004000085a7 */ /* 0x000ea400080010ff */
[----:B--2---:R-:W-:Y:S05]  /*9540*/  @!P0 BRA `(.L_x_124) ;  /* 0xfffffffc00f08947 */ /* 0x004fea000383ffff */
[----:B------:R-:W-:Y:S05]  /*9550*/  BRA `(.L_x_24) ;  /* 0xffffff8800f87947 */ /* 0x000fea000383ffff */
.L_x_29:
[----:B-1----:R-:W-:-:S07]  /*9560*/  MOV R0, UR37 ;  /* 0x0000002500007c02 */ /* 0x002fce0008000f00 */
.L_x_125:
[----:B-1----:R1:W2:Y:S02]  /*9570*/  SYNCS.PHASECHK.TRANS64.TRYWAIT P0, [R0+URZ+0x90], R3 ;  /* 0x00009003000075a7 */ /* 0x0022a400080011ff */
[----:B--2---:R-:W-:Y:S05]  /*9580*/  @!P0 NANOSLEEP.SYNCS 0x989680 ;  /* 0x009896800000895d */ /* 0x004fea0003900000 */
[----:B------:R-:W2:Y:S02]  /*9590*/  @!P0 SYNCS.PHASECHK.TRANS64 P0, [R0+URZ+0x90], R3 ;  /* 0x00009003000085a7 */ /* 0x000ea400080010ff */
[----:B--2---:R-:W-:Y:S05]  /*95a0*/  @!P0 BRA `(.L_x_125) ;  /* 0xfffffffc00f08947 */ /* 0x004fea000383ffff */
[----:B------:R-:W-:Y:S05]  /*95b0*/  BRA `(.L_x_126) ;  /* 0xffffff9000007947 */ /* 0x000fea000383ffff */
.L_x_33:
[----:B------:R-:W-:-:S07]  /*95c0*/  MOV R0, UR4 ;  /* 0x0000000400007c02 */ /* 0x000fce0008000f00 */
.L_x_127:
[----:B-1----:R1:W2:Y:S02]  /*95d0*/  SYNCS.PHASECHK.TRANS64.TRYWAIT P0, [R0+URZ], R2 ;  /* 0x00000002000075a7 */ /* 0x0022a400080011ff */
[----:B--2---:R-:W-:Y:S05]  /*95e0*/  @!P0 NANOSLEEP.SYNCS 0x989680 ;  /* 0x009896800000895d */ /* 0x004fea0003900000 */
[----:B------:R-:W2:Y:S02]  /*95f0*/  @!P0 SYNCS.PHASECHK.TRANS64 P0, [R0+URZ], R2 ;  /* 0x00000002000085a7 */ /* 0x000ea400080010ff */
[----:B--2---:R-:W-:Y:S05]  /*9600*/  @!P0 BRA `(.L_x_127) ;  /* 0xfffffffc00f08947 */ /* 0x004fea000383ffff */
[----:B------:R-:W-:Y:S05]  /*9610*/  BRA `(.L_x_128) ;  /* 0xffffff9400947947 */ /* 0x000fea000383ffff */
.L_x_34:
[----:B------:R-:W-:-:S07]  /*9620*/  MOV R0, UR5 ;  /* 0x0000000500007c02 */ /* 0x000fce0008000f00 */
.L_x_129:
[----:B-1----:R1:W2:Y:S02]  /*9630*/  SYNCS.PHASECHK.TRANS64.TRYWAIT P0, [R0+URZ], R2 ;  /* 0x00000002000075a7 */ /* 0x0022a400080011ff */
[----:B--2---:R-:W-:Y:S05]  /*9640*/  @!P0 NANOSLEEP.SYNCS 0x989680 ;  /* 0x009896800000895d */ /* 0x004fea0003900000 */
[----:B------:R-:W2:Y:S02]  /*9650*/  @!P0 SYNCS.PHASECHK.TRANS64 P0, [R0+URZ], R2 ;  /* 0x00000002000085a7 */ /* 0x000ea400080010ff */
[----:B--2---:R-:W-:Y:S05]  /*9660*/  @!P0 BRA `(.L_x_129) ;  /* 0xfffffffc00f08947 */ /* 0x004fea000383ffff */
[----:B------:R-:W-:Y:S05]  /*9670*/  BRA `(.L_x_130) ;  /* 0xffffff9400a47947 */ /* 0x000fea000383ffff */
.L_x_35:
[----:B------:R-:W-:-:S07]  /*9680*/  MOV R0, UR5 ;  /* 0x0000000500007c02 */ /* 0x000fce0008000f00 */
.L_x_131:
[----:B-1----:R1:W2:Y:S02]  /*9690*/  SYNCS.PHASECHK.TRANS64.TRYWAIT P0, [R0+URZ], R2 ;  /* 0x00000002000075a7 */ /* 0x0022a400080011ff */
[----:B--2---:R-:W-:Y:S05]  /*96a0*/  @!P0 NANOSLEEP.SYNCS 0x989680 ;  /* 0x009896800000895d */ /* 0x004fea0003900000 */
[----:B------:R-:W2:Y:S02]  /*96b0*/  @!P0 SYNCS.PHASECHK.TRANS64 P0, [R0+URZ], R2 ;  /* 0x00000002000085a7 */ /* 0x000ea400080010ff */
[----:B--2---:R-:W-:Y:S05]  /*96c0*/  @!P0 BRA `(.L_x_131) ;  /* 0xfffffffc00f08947 */ /* 0x004fea000383ffff */
[----:B------:R-:W-:Y:S05]  /*96d0*/  BRA `(.L_x_132) ;  /* 0xffffff9400b47947 */ /* 0x000fea000383ffff */
.L_x_38:
[----:B------:R-:W-:-:S07]  /*96e0*/  MOV R4, UR4 ;  /* 0x0000000400047c02 */ /* 0x000fce0008000f00 */
.L_x_133:
[----:B--2---:R2:W3:Y:S02]  /*96f0*/  SYNCS.PHASECHK.TRANS64.TRYWAIT P1, [R4+URZ+0x98], R6 ;  /* 0x00009806040075a7 */ /* 0x0044e400080211ff */
[----:B---3--:R-:W-:Y:S05]  /*9700*/  @!P1 NANOSLEEP.SYNCS 0x989680 ;  /* 0x009896800000995d */ /* 0x008fea0003900000 */
[----:B------:R-:W3:Y:S02]  /*9710*/  @!P1 SYNCS.PHASECHK.TRANS64 P1, [R4+URZ+0x98], R6 ;  /* 0x00009806040095a7 */ /* 0x000ee400080210ff */
[----:B---3--:R-:W-:Y:S05]  /*9720*/  @!P1 BRA `(.L_x_133) ;  /* 0xfffffffc00f09947 */ /* 0x008fea000383ffff */
[----:B------:R-:W-:Y:S05]  /*9730*/  BRA `(.L_x_134) ;  /* 0xffffff9800247947 */ /* 0x000fea000383ffff */
.L_x_39:
[----:B--2---:R-:W-:-:S07]  /*9740*/  MOV R4, UR4 ;  /* 0x0000000400047c02 */ /* 0x004fce0008000f00 */
.L_x_135:
[----:B--2---:R2:W3:Y:S02]  /*9750*/  SYNCS.PHASECHK.TRANS64.TRYWAIT P1, [R4+URZ+0x90], R5 ;  /* 0x00009005040075a7 */ /* 0x0044e400080211ff */
[----:B---3--:R-:W-:Y:S05]  /*9760*/  @!P1 NANOSLEEP.SYNCS 0x989680 ;  /* 0x009896800000995d */ /* 0x008fea0003900000 */
[----:B------:R-:W3:Y:S02]  /*9770*/  @!P1 SYNCS.PHASECHK.TRANS64 P1, [R4+URZ+0x90], R5 ;  /* 0x00009005040095a7 */ /* 0x000ee400080210ff */
[----:B---3--:R-:W-:Y:S05]  /*9780*/  @!P1 BRA `(.L_x_135) ;  /* 0xfffffffc00f09947 */ /* 0x008fea000383ffff */
[----:B------:R-:W-:Y:S05]  /*9790*/  BRA `(.L_x_136) ;  /* 0xffffff98002c7947 */ /* 0x000fea000383ffff */
.L_x_47:
[----:B------:R-:W-:-:S07]  /*97a0*/  MOV R0, UR24 ;  /* 0x0000001800007c02 */ /* 0x000fce0008000f00 */
.L_x_137:
[----:B-1----:R1:W2:Y:S02]  /*97b0*/  SYNCS.PHASECHK.TRANS64.TRYWAIT P0, [R0+URZ+0x90], R4 ;  /* 0x00009004000075a7 */ /* 0x0022a400080011ff */
[----:B--2---:R-:W-:Y:S05]  /*97c0*/  @!P0 NANOSLEEP.SYNCS 0x989680 ;  /* 0x009896800000895d */ /* 0x004fea0003900000 */
[----:B------:R-:W2:Y:S02]  /*97d0*/  @!P0 SYNCS.PHASECHK.TRANS64 P0, [R0+URZ+0x90], R4 ;  /* 0x00009004000085a7 */ /* 0x000ea400080010ff */
[----:B--2---:R-:W-:Y:S05]  /*97e0*/  @!P0 BRA `(.L_x_137) ;  /* 0xfffffffc00f08947 */ /* 0x004fea000383ffff */
[----:B------:R-:W-:Y:S05]  /*97f0*/  BRA `(.L_x_138) ;  /* 0xffffff9c00d47947 */ /* 0x000fea000383ffff */
.L_x_48:
[----:B------:R-:W-:-:S07]  /*9800*/  MOV R4, UR28 ;  /* 0x0000001c00047c02 */ /* 0x000fce0008000f00 */
.L_x_139:
[----:B-1----:R1:W2:Y:S02]  /*9810*/  SYNCS.PHASECHK.TRANS64.TRYWAIT P0, [R4+URZ+0xb0], R0 ;  /* 0x0000b000040075a7 */ /* 0x0022a400080011ff */
[----:B--2---:R-:W-:Y:S05]  /*9820*/  @!P0 NANOSLEEP.SYNCS 0x989680 ;  /* 0x009896800000895d */ /* 0x004fea0003900000 */
[----:B------:R-:W2:Y:S02]  /*9830*/  @!P0 SYNCS.PHASECHK.TRANS64 P0, [R4+URZ+0xb0], R0 ;  /* 0x0000b000040085a7 */ /* 0x000ea400080010ff */
[----:B--2---:R-:W-:Y:S05]  /*9840*/  @!P0 BRA `(.L_x_139) ;  /* 0xfffffffc00f08947 */ /* 0x004fea000383ffff */
[----:B------:R-:W-:Y:S05]  /*9850*/  BRA `(.L_x_140) ;  /* 0xffffff9c00f07947 */ /* 0x000fea000383ffff */
.L_x_51:
[----:B-1----:R-:W-:Y:S07]  /*9860*/  MOV R0, UR20 ;  /* 0x0000001400007c02 */ /* 0x002fee0008000f00 */
.L_x_141:
[----:B-1----:R1:W2:Y:S02]  /*9870*/  SYNCS.PHASECHK.TRANS64.TRYWAIT P0, [R0+URZ], R5 ;  /* 0x00000005000075a7 */ /* 0x0022a400080011ff */
[----:B--2---:R-:W-:Y:S05]  /*9880*/  @!P0 NANOSLEEP.SYNCS 0x989680 ;  /* 0x009896800000895d */ /* 0x004fea0003900000 */
[----:B------:R-:W2:Y:S02]  /*9890*/  @!P0 SYNCS.PHASECHK.TRANS64 P0, [R0+URZ], R5 ;  /* 0x00000005000085a7 */ /* 0x000ea400080010ff */
[----:B--2---:R-:W-:Y:S05]  /*98a0*/  @!P0 BRA `(.L_x_141) ;  /* 0xfffffffc00f08947 */ /* 0x004fea000383ffff */
[----:B------:R-:W-:Y:S05]  /*98b0*/  BRA `(.L_x_50) ;  /* 0xffffffa000207947 */ /* 0x000fea000383ffff */
.L_x_54:
[----:B------:R-:W-:-:S07]  /*98c0*/  MOV R0, UR4 ;  /* 0x0000000400007c02 */ /* 0x000fce0008000f00 */
.L_x_142:
[----:B-1----:R1:W3:Y:S02]  /*98d0*/  SYNCS.PHASECHK.TRANS64.TRYWAIT P0, [R0+URZ], R2 ;  /* 0x00000002000075a7 */ /* 0x0022e400080011ff */
[----:B---3--:R-:W-:Y:S05]  /*98e0*/  @!P0 NANOSLEEP.SYNCS 0x989680 ;  /* 0x009896800000895d */ /* 0x008fea0003900000 */
[----:B------:R-:W3:Y:S02]  /*98f0*/  @!P0 SYNCS.PHASECHK.TRANS64 P0, [R0+URZ], R2 ;  /* 0x00000002000085a7 */ /* 0x000ee400080010ff */
[----:B---3--:R-:W-:Y:S05]  /*9900*/  @!P0 BRA `(.L_x_142) ;  /* 0xfffffffc00f08947 */ /* 0x008fea000383ffff */
[----:B------:R-:W-:Y:S05]  /*9910*/  BRA `(.L_x_143) ;  /* 0xffffffa4006c7947 */ /* 0x000fea000383ffff */
.L_x_55:
[----:B------:R-:W-:-:S07]  /*9920*/  MOV R0, UR4 ;  /* 0x0000000400007c02 */ /* 0x000fce0008000f00 */
.L_x_144:
[----:B-1----:R1:W2:Y:S02]  /*9930*/  SYNCS.PHASECHK.TRANS64.TRYWAIT P0, [R0+URZ], R2 ;  /* 0x00000002000075a7 */ /* 0x0022a400080011ff */
[----:B--2---:R-:W-:Y:S05]  /*9940*/  @!P0 NANOSLEEP.SYNCS 0x989680 ;  /* 0x009896800000895d */ /* 0x004fea0003900000 */
[----:B------:R-:W2:Y:S02]  /*9950*/  @!P0 SYNCS.PHASECHK.TRANS64 P0, [R0+URZ], R2 ;  /* 0x00000002000085a7 */ /* 0x000ea400080010ff */
[----:B--2---:R-:W-:Y:S05]  /*9960*/  @!P0 BRA `(.L_x_144) ;  /* 0xfffffffc00f08947 */ /* 0x004fea000383ffff */
[----:B------:R-:W-:Y:S05]  /*9970*/  BRA `(.L_x_145) ;  /* 0xffffffa400787947 */ /* 0x000fea000383ffff */
.L_x_60:
[----:B------:R-:W-:Y:S07]  /*9980*/  MOV R0, UR31 ;  /* 0x0000001f00007c02 */ /* 0x000fee0008000f00 */
.L_x_146:
[----:B-1----:R1:W2:Y:S02]  /*9990*/  SYNCS.PHASECHK.TRANS64.TRYWAIT P0, [R0+URZ+0x90], R3 ;  /* 0x00009003000075a7 */ /* 0x0022a400080011ff */
[----:B--2---:R-:W-:Y:S05]  /*99a0*/  @!P0 NANOSLEEP.SYNCS 0x989680 ;  /* 0x009896800000895d */ /* 0x004fea0003900000 */
[----:B------:R-:W2:Y:S02]  /*99b0*/  @!P0 SYNCS.PHASECHK.TRANS64 P0, [R0+URZ+0x90], R3 ;  /* 0x00009003000085a7 */ /* 0x000ea400080010ff */
[----:B--2---:R-:W-:Y:S05]  /*99c0*/  @!P0 BRA `(.L_x_146) ;  /* 0xfffffffc00f08947 */ /* 0x004fea000383ffff */
[----:B------:R-:W-:Y:S05]  /*99d0*/  BRA `(.L_x_147) ;  /* 0xffffffac00207947 */ /* 0x000fea000383ffff */
.L_x_63:
[----:B------:R-:W-:Y:S07]  /*99e0*/  MOV R3, UR31 ;  /* 0x0000001f00037c02 */ /* 0x000fee0008000f00 */
.L_x_148:
[----:B-1----:R1:W2:Y:S02]  /*99f0*/  SYNCS.PHASECHK.TRANS64.TRYWAIT P1, [R3+URZ+0x88], R8 ;  /* 0x00008808030075a7 */ /* 0x0022a400080211ff */
[----:B--2---:R-:W-:Y:S05]  /*9a00*/  @!P1 NANOSLEEP.SYNCS 0x989680 ;  /* 0x009896800000995d */ /* 0x004fea0003900000 */
[----:B------:R-:W2:Y:S02]  /*9a10*/  @!P1 SYNCS.PHASECHK.TRANS64 P1, [R3+URZ+0x88], R8 ;  /* 0x00008808030095a7 */ /* 0x000ea400080210ff */
[----:B--2---:R-:W-:Y:S05]  /*9a20*/  @!P1 BRA `(.L_x_148) ;  /* 0xfffffffc00f09947 */ /* 0x004fea000383ffff */
[----:B------:R-:W-:Y:S05]  /*9a30*/  BRA `(.L_x_62) ;  /* 0xffffffb000787947 */ /* 0x000fea000383ffff */
.L_x_66:
[----:B------:R-:W-:Y:S07]  /*9a40*/  MOV R0, UR31 ;  /* 0x0000001f00007c02 */ /* 0x000fee0008000f00 */
.L_x_149:
[----:B-1----:R1:W2:Y:S02]  /*9a50*/  SYNCS.PHASECHK.TRANS64.TRYWAIT P1, [R0+URZ+0x60], R8 ;  /* 0x00006008000075a7 */ /* 0x0022a400080211ff */
[----:B--2---:R-:W-:Y:S05]  /*9a60*/  @!P1 NANOSLEEP.SYNCS 0x989680 ;  /* 0x009896800000995d */ /* 0x004fea0003900000 */
[----:B------:R-:W2:Y:S02]  /*9a70*/  @!P1 SYNCS.PHASECHK.TRANS64 P1, [R0+URZ+0x60], R8 ;  /* 0x00006008000095a7 */ /* 0x000ea400080210ff */
[----:B--2---:R-:W-:Y:S05]  /*9a80*/  @!P1 BRA `(.L_x_149) ;  /* 0xfffffffc00f09947 */ /* 0x004fea000383ffff */
[----:B------:R-:W-:Y:S05]  /*9a90*/  BRA `(.L_x_150) ;  /* 0xffffffb400987947 */ /* 0x000fea000383ffff */
.L_x_67:
[----:B------:R-:W-:Y:S07]  /*9aa0*/  MOV R0, UR31 ;  /* 0x0000001f00007c02 */ /* 0x000fee0008000f00 */
.L_x_151:
[----:B-1----:R1:W2:Y:S02]  /*9ab0*/  SYNCS.PHASECHK.TRANS64.TRYWAIT P1, [R0+URZ+0x68], R8 ;  /* 0x00006808000075a7 */ /* 0x0022a400080211ff */
[----:B--2---:R-:W-:Y:S05]  /*9ac0*/  @!P1 NANOSLEEP.SYNCS 0x989680 ;  /* 0x009896800000995d */ /* 0x004fea0003900000 */
[----:B------:R-:W2:Y:S02]  /*9ad0*/  @!P1 SYNCS.PHASECHK.TRANS64 P1, [R0+URZ+0x68], R8 ;  /* 0x00006808000095a7 */ /* 0x000ea400080210ff */
[----:B--2---:R-:W-:Y:S05]  /*9ae0*/  @!P1 BRA `(.L_x_151) ;  /* 0xfffffffc00f09947 */ /* 0x004fea000383ffff */
[----:B------:R-:W-:Y:S05]  /*9af0*/  BRA `(.L_x_152) ;  /* 0xffffffb400d07947 */ /* 0x000fea000383ffff */
.L_x_68:
[----:B------:R-:W-:Y:S07]  /*9b00*/  MOV R0, UR31 ;  /* 0x0000001f00007c02 */ /* 0x000fee0008000f00 */
.L_x_153:
[----:B-1----:R1:W2:Y:S02]  /*9b10*/  SYNCS.PHASECHK.TRANS64.TRYWAIT P1, [R0+URZ+0x70], R8 ;  /* 0x00007008000075a7 */ /* 0x0022a400080211ff */
[----:B--2---:R-:W-:Y:S05]  /*9b20*/  @!P1 NANOSLEEP.SYNCS 0x989680 ;  /* 0x009896800000995d */ /* 0x004fea0003900000 */
[----:B------:R-:W2:Y:S02]  /*9b30*/  @!P1 SYNCS.PHASECHK.TRANS64 P1, [R0+URZ+0x70], R8 ;  /* 0x00007008000095a7 */ /* 0x000ea400080210ff */
[----:B--2---:R-:W-:Y:S05]  /*9b40*/  @!P1 BRA `(.L_x_153) ;  /* 0xfffffffc00f09947 */ /* 0x004fea000383ffff */
[----:B------:R-:W-:Y:S05]  /*9b50*/  BRA `(.L_x_154) ;  /* 0xffffffb800187947 */ /* 0x000fea000383ffff */
.L_x_69:
[----:B------:R-:W-:Y:S07]  /*9b60*/  MOV R0, UR31 ;  /* 0x0000001f00007c02 */ /* 0x000fee0008000f00 */
.L_x_155:
[----:B-1----:R1:W2:Y:S02]  /*9b70*/  SYNCS.PHASECHK.TRANS64.TRYWAIT P0, [R0+URZ+0x78], R8 ;  /* 0x00007808000075a7 */ /* 0x0022a400080011ff */
[----:B--2---:R-:W-:Y:S05]  /*9b80*/  @!P0 NANOSLEEP.SYNCS 0x989680 ;  /* 0x009896800000895d */ /* 0x004fea0003900000 */
[----:B------:R-:W2:Y:S02]  /*9b90*/  @!P0 SYNCS.PHASECHK.TRANS64 P0, [R0+URZ+0x78], R8 ;  /* 0x00007808000085a7 */ /* 0x000ea400080010ff */
[----:B--2---:R-:W-:Y:S05]  /*9ba0*/  @!P0 BRA `(.L_x_155) ;  /* 0xfffffffc00f08947 */ /* 0x004fea000383ffff */
[----:B------:R-:W-:Y:S05]  /*9bb0*/  BRA `(.L_x_156) ;  /* 0xffffffb800687947 */ /* 0x000fea000383ffff */
.L_x_71:
[----:B------:R-:W-:-:S07]  /*9bc0*/  MOV R0, UR31 ;  /* 0x0000001f00007c02 */ /* 0x000fce0008000f00 */
.L_x_157:
[----:B-1----:R1:W2:Y:S02]  /*9bd0*/  SYNCS.PHASECHK.TRANS64.TRYWAIT P0, [R0+URZ+0x60], R2 ;  /* 0x00006002000075a7 */ /* 0x0022a400080011ff */
[----:B--2---:R-:W-:Y:S05]  /*9be0*/  @!P0 NANOSLEEP.SYNCS 0x989680 ;  /* 0x009896800000895d */ /* 0x004fea0003900000 */
[----:B------:R-:W2:Y:S02]  /*9bf0*/  @!P0 SYNCS.PHASECHK.TRANS64 P0, [R0+URZ+0x60], R2 ;  /* 0x00006002000085a7 */ /* 0x000ea400080010ff */
[----:B--2---:R-:W-:Y:S05]  /*9c00*/  @!P0 BRA `(.L_x_157) ;  /* 0xfffffffc00f08947 */ /* 0x004fea000383ffff */
[----:B------:R-:W-:Y:S05]  /*9c10*/  BRA `(.L_x_158) ;  /* 0xffffffb800cc7947 */ /* 0x000fea000383ffff */
.L_x_72:
[----:B-1----:R-:W-:-:S07]  /*9c20*/  MOV R0, UR31 ;  /* 0x0000001f00007c02 */ /* 0x002fce0008000f00 */
.L_x_159:
[----:B-1----:R1:W2:Y:S02]  /*9c30*/  SYNCS.PHASECHK.TRANS64.TRYWAIT P0, [R0+URZ+0x68], R2 ;  /* 0x00006802000075a7 */ /* 0x0022a400080011ff */
[----:B--2---:R-:W-:Y:S05]  /*9c40*/  @!P0 NANOSLEEP.SYNCS 0x989680 ;  /* 0x009896800000895d */ /* 0x004fea0003900000 */
[----:B------:R-:W2:Y:S02]  /*9c50*/  @!P0 SYNCS.PHASECHK.TRANS64 P0, [R0+URZ+0x68], R2 ;  /* 0x00006802000085a7 */ /* 0x000ea400080010ff */
[----:B--2---:R-:W-:Y:S05]  /*9c60*/  @!P0 BRA `(.L_x_159) ;  /* 0xfffffffc00f08947 */ /* 0x004fea000383ffff */
[----:B------:R-:W-:Y:S05]  /*9c70*/  BRA `(.L_x_160) ;  /* 0xffffffb800bc7947 */ /* 0x000fea000383ffff */
.L_x_73:
[----:B-1----:R-:W-:-:S07]  /*9c80*/  MOV R0, UR31 ;  /* 0x0000001f00007c02 */ /* 0x002fce0008000f00 */
.L_x_161:
[----:B-1----:R1:W2:Y:S02]  /*9c90*/  SYNCS.PHASECHK.TRANS64.TRYWAIT P0, [R0+URZ+0x70], R2 ;  /* 0x00007002000075a7 */ /* 0x0022a400080011ff */
[----:B--2---:R-:W-:Y:S05]  /*9ca0*/  @!P0 NANOSLEEP.SYNCS 0x989680 ;  /* 0x009896800000895d */ /* 0x004fea0003900000 */
[----:B------:R-:W2:Y:S02]  /*9cb0*/  @!P0 SYNCS.PHASECHK.TRANS64 P0, [R0+URZ+0x70], R2 ;  /* 0x00007002000085a7 */ /* 0x000ea400080010ff */
[----:B--2---:R-:W-:Y:S05]  /*9cc0*/  @!P0 BRA `(.L_x_161) ;  /* 0xfffffffc00f08947 */ /* 0x004fea000383ffff */
[----:B------:R-:W-:Y:S05]  /*9cd0*/  BRA `(.L_x_162) ;  /* 0xffffffb800ac7947 */ /* 0x000fea000383ffff */
.L_x_75:
[----:B------:R-:W-:Y:S07]  /*9ce0*/  MOV R0, UR48 ;  /* 0x0000003000007c02 */ /* 0x000fee0008000f00 */
.L_x_163:
[----:B-1----:R1:W2:Y:S02]  /*9cf0*/  SYNCS.PHASECHK.TRANS64.TRYWAIT P0, [R0+URZ+0x90], R2 ;  /* 0x00009002000075a7 */ /* 0x0022a400080011ff */
[----:B--2---:R-:W-:Y:S05]  /*9d00*/  @!P0 NANOSLEEP.SYNCS 0x989680 ;  /* 0x009896800000895d */ /* 0x004fea0003900000 */
[----:B------:R-:W2:Y:S02]  /*9d10*/  @!P0 SYNCS.PHASECHK.TRANS64 P0, [R0+URZ+0x90], R2 ;  /* 0x00009002000085a7 */ /* 0x000ea400080010ff */
[----:B--2---:R-:W-:Y:S05]  /*9d20*/  @!P0 BRA `(.L_x_163) ;  /* 0xfffffffc00f08947 */ /* 0x004fea000383ffff */
[----:B------:R-:W-:Y:S05]  /*9d30*/  BRA `(.L_x_164) ;  /* 0xffffffbc007c7947 */ /* 0x000fea000383ffff */
.L_x_86:
[----:B-1----:R-:W-:Y:S04]  /*9d40*/  MOV R2, UR48 ;  /* 0x0000003000027c02 */ /* 0x002fe80008000f00 */
[----:B------:R1:W3:Y:S03]  /*9d50*/  SYNCS.PHASECHK.TRANS64.TRYWAIT P1, [R2+URZ+0x40], R3 ;  /* 0x00004003020075a7 */ /* 0x0002e600080211ff */
[----:B---3--:R-:W-:Y:S05]  /*9d60*/  @!P1 NANOSLEEP.SYNCS 0x989680 ;  /* 0x009896800000995d */ /* 0x008fea0003900000 */
[----:B------:R-:W3:Y:S02]  /*9d70*/  @!P1 SYNCS.PHASECHK.TRANS64 P1, [R2+URZ+0x40], R3 ;  /* 0x00004003020095a7 */ /* 0x000ee400080210ff */
[----:B---3--:R-:W-:Y:S05]  /*9d80*/  @!P1 BRA `(.L_x_86) ;  /* 0xfffffffc00ec9947 */ /* 0x008fea000383ffff */
[----:B------:R-:W-:Y:S05]  /*9d90*/  BRA `(.L_x_85) ;  /* 0xffffffcc00ec7947 */ /* 0x000fea000383ffff */
.L_x_88:
[----:B-1----:R1:W4:Y:S02]  /*9da0*/  SYNCS.PHASECHK.TRANS64.TRYWAIT P0, [R71+URZ+0xa0], R0 ;  /* 0x0000a000470075a7 */ /* 0x00232400080011ff */
[----:B----4-:R-:W-:Y:S05]  /*9db0*/  @!P0 NANOSLEEP.SYNCS 0x989680 ;  /* 0x009896800000895d */ /* 0x010fea0003900000 */
[----:B------:R-:W4:Y:S02]  /*9dc0*/  @!P0 SYNCS.PHASECHK.TRANS64 P0, [R71+URZ+0xa0], R0 ;  /* 0x0000a000470085a7 */ /* 0x000f2400080010ff */
[----:B----4-:R-:W-:Y:S05]  /*9dd0*/  @!P0 BRA `(.L_x_88) ;  /* 0xfffffffc00f08947 */ /* 0x010fea000383ffff */
[----:B------:R-:W-:Y:S05]  /*9de0*/  BRA `(.L_x_87) ;  /* 0xffffffd000147947 */ /* 0x000fea000383ffff */
.L_x_97:
[----:B-1----:R1:W2:Y:S02]  /*9df0*/  SYNCS.PHASECHK.TRANS64.TRYWAIT P0, [R2+URZ+0x40], R0 ;  /* 0x00004000020075a7 */ /* 0x0022a400080011ff */
[----:B--2---:R-:W-:Y:S05]  /*9e00*/  @!P0 NANOSLEEP.SYNCS 0x989680 ;  /* 0x009896800000895d */ /* 0x004fea0003900000 */
[----:B------:R-:W2:Y:S02]  /*9e10*/  @!P0 SYNCS.PHASECHK.TRANS64 P0, [R2+URZ+0x40], R0 ;  /* 0x00004000020085a7 */ /* 0x000ea400080010ff */
[----:B--2---:R-:W-:Y:S05]  /*9e20*/  @!P0 BRA `(.L_x_97) ;  /* 0xfffffffc00f08947 */ /* 0x004fea000383ffff */
[----:B------:R-:W-:Y:S05]  /*9e30*/  BRA `(.L_x_96) ;  /* 0xffffffd800307947 */ /* 0x000fea000383ffff */
.L_x_105:
[----:B-1----:R1:W2:Y:S02]  /*9e40*/  SYNCS.PHASECHK.TRANS64.TRYWAIT P0, [R6+URZ+0x40], R5 ;  /* 0x00004005060075a7 */ /* 0x0022a400080011ff */
[----:B--2---:R-:W-:Y:S05]  /*9e50*/  @!P0 NANOSLEEP.SYNCS 0x989680 ;  /* 0x009896800000895d */ /* 0x004fea0003900000 */
[----:B------:R-:W2:Y:S02]  /*9e60*/  @!P0 SYNCS.PHASECHK.TRANS64 P0, [R6+URZ+0x40], R5 ;  /* 0x00004005060085a7 */ /* 0x000ea400080010ff */
[----:B--2---:R-:W-:Y:S05]  /*9e70*/  @!P0 BRA `(.L_x_105) ;  /* 0xfffffffc00f08947 */ /* 0x004fea000383ffff */
[----:B------:R-:W-:Y:S05]  /*9e80*/  BRA `(.L_x_104) ;  /* 0xffffffe0006c7947 */ /* 0x000fea000383ffff */
.L_x_113:
[----:B-1----:R1:W2:Y:S02]  /*9e90*/  SYNCS.PHASECHK.TRANS64.TRYWAIT P0, [R0+URZ+0x40], R5 ;  /* 0x00004005000075a7 */ /* 0x0022a400080011ff */
[----:B--2---:R-:W-:Y:S05]  /*9ea0*/  @!P0 NANOSLEEP.SYNCS 0x989680 ;  /* 0x009896800000895d */ /* 0x004fea0003900000 */
[----:B------:R-:W2:Y:S02]  /*9eb0*/  @!P0 SYNCS.PHASECHK.TRANS64 P0, [R0+URZ+0x40], R5 ;  /* 0x00004005000085a7 */ /* 0x000ea400080010ff */
[----:B--2---:R-:W-:Y:S05]  /*9ec0*/  @!P0 BRA `(.L_x_113) ;  /* 0xfffffffc00f08947 */ /* 0x004fea000383ffff */
[----:B------:R-:W-:Y:S05]  /*9ed0*/  BRA `(.L_x_112) ;  /* 0xffffffe800a47947 */ /* 0x000fea000383ffff */
        .weak           $__internal_0_$__cuda_sm10x_tcgen05_guardrail_trap_col_being_dealloced_not_returned_by_alloc
        .type           $__internal_0_$__cuda_sm10x_tcgen05_guardrail_trap_col_being_dealloced_not_returned_by_alloc,@function
        .size           $__internal_0_$__cuda_sm10x_tcgen05_guardrail_trap_col_being_dealloced_not_returned_by_alloc,($__internal_1_$__cuda_sm10x_tcgen05_guardrail_trap_phase_invalid_during_alloc - $__internal_0_$__cuda_sm10x_tcgen05_guardrail_trap_col_being_dealloced_not_returned_by_alloc)
$__internal_0_$__cuda_sm10x_tcgen05_guardrail_trap_col_being_dealloced_not_returned_by_alloc:
[----:B------:R-:W-:Y:S05]  /*9ee0*/  BPT.TRAP 0x1 ;  /* 0x000000040000795c */ /* 0x000fea0000300000 */
[----:B------:R-:W-:-:S04]  /*9ef0*/  HFMA2 R3, -RZ, RZ, 0, 0 ;  /* 0x00000000ff037431 */ /* 0x000fc800000001ff */
[----:B------:R-:W-:Y:S05]  /*9f00*/  RET.REL.NODEC R2 `(_ZN7cutlass13device_kernelINS_4conv6kernel13ConvUniversalINS1_16ConvProblemShapeILNS1_8OperatorE2ELi2EEENS1_10collective14CollectiveConvINS1_47MainloopSm100TmaUmmaWarpSpecializedImplicitGemmILS5_2ELi4ELi2ELi1ELi2EN4cute5tupleIJNSA_1CILi1EEESD_SD_EEEEENSB_IJNSC_ILi128EEENSB_IJNSC_ILi64EEEEEESI_EEENS_10tfloat32_tESK_NSA_8TiledMMAINSA_8MMA_AtomIJNSA_17SM100_MMA_TF32_SSISK_SK_fLi128ELi64ELNSA_4UMMA5MajorE1ELSP_1ELNSO_7ScaleInE0ELSQ_0EEEEEENSA_6LayoutISE_NSB_IJNSC_ILi0EEESU_SU_EEEEENSB_IJNSA_10UnderscoreESX_SX_EEEEENS7_6detail27Sm100ImplicitGemmTileTraitsINSA_13SM90_TMA_LOADENSA_14ComposedLayoutINSA_7SwizzleILi2ELi5ELi2EEENSA_18smem_ptr_flag_bitsILi32EEENST_INSB_IJNSC_ILi32EEENSC_ILi4EEEEEENSB_IJSD_S18_EEEEEEEvEENS11_INSA_20SM90_TMA_LOAD_IM2COLES1D_vEEEENS_8epilogue10collective18CollectiveEpilogueINS1I_23Sm100TmaWarpSpecializedILi4ELi2ELi16ELb1ELb0EEEJSJ_NSB_IJNST_ISG_SD_EENST_INSC_ILi16EEESD_EEEEESK_NSB_IJlNSB_IJSD_llEEESU_EEESK_S1S_NS1I_6fusion15FusionCallbacksIS1M_NS1T_17LinearCombinationISK_fSK_fLNS_15FloatRoundStyleE2EEESJ_S1Q_JEEENSA_5SM1004TMEM4LOAD26SM100_TMEM_LOAD_32dp32b16xES12_NS13_INS14_ILi2ELi4ELi3EEES17_NST_INSB_IJNSC_ILi8EEES1O_EEENSB_IJS1O_SD_EEEEEEENSA_39AutoVectorizingCopyWithAssumedAlignmentILi128EEENSA_14SM90_TMA_STOREES28_S2A_S2A_EEEvvEEEEvNT_6ParamsE) ;  /* 0xffffff60023c7950 */ /* 0x000fea0003c3ffff */
        .weak           $__internal_1_$__cuda_sm10x_tcgen05_guardrail_trap_phase_invalid_during_alloc
        .type           $__internal_1_$__cuda_sm10x_tcgen05_guardrail_trap_phase_invalid_during_alloc,@function
        .size           $__internal_1_$__cuda_sm10x_tcgen05_guardrail_trap_phase_invalid_during_alloc,($__internal_2_$__cuda_sm10x_tcgen05_guardrail_trap_unallocated_columns_being_dealloced - $__internal_1_$__cuda_sm10x_tcgen05_guardrail_trap_phase_invalid_during_alloc)
$__internal_1_$__cuda_sm10x_tcgen05_guardrail_trap_phase_invalid_during_alloc:
[----:B------:R-:W-:Y:S05]  /*9f10*/  BPT.TRAP 0x1 ;  /* 0x000000040000795c */ /* 0x000fea0000300000 */
[----:B------:R-:W-:-:S04]  /*9f20*/  MOV R3, 0x0 ;  /* 0x0000000000037802 */ /* 0x000fc80000000f00 */
[----:B------:R-:W-:Y:S05]  /*9f30*/  RET.REL.NODEC R2 `(_ZN7cutlass13device_kernelINS_4conv6kernel13ConvUniversalINS1_16ConvProblemShapeILNS1_8OperatorE2ELi2EEENS1_10collective14CollectiveConvINS1_47MainloopSm100TmaUmmaWarpSpecializedImplicitGemmILS5_2ELi4ELi2ELi1ELi2EN4cute5tupleIJNSA_1CILi1EEESD_SD_EEEEENSB_IJNSC_ILi128EEENSB_IJNSC_ILi64EEEEEESI_EEENS_10tfloat32_tESK_NSA_8TiledMMAINSA_8MMA_AtomIJNSA_17SM100_MMA_TF32_SSISK_SK_fLi128ELi64ELNSA_4UMMA5MajorE1ELSP_1ELNSO_7ScaleInE0ELSQ_0EEEEEENSA_6LayoutISE_NSB_IJNSC_ILi0EEESU_SU_EEEEENSB_IJNSA_10UnderscoreESX_SX_EEEEENS7_6detail27Sm100ImplicitGemmTileTraitsINSA_13SM90_TMA_LOADENSA_14ComposedLayoutINSA_7SwizzleILi2ELi5ELi2EEENSA_18smem_ptr_flag_bitsILi32EEENST_INSB_IJNSC_ILi32EEENSC_ILi4EEEEEENSB_IJSD_S18_EEEEEEEvEENS11_INSA_20SM90_TMA_LOAD_IM2COLES1D_vEEEENS_8epilogue10collective18CollectiveEpilogueINS1I_23Sm100TmaWarpSpecializedILi4ELi2ELi16ELb1ELb0EEEJSJ_NSB_IJNST_ISG_SD_EENST_INSC_ILi16EEESD_EEEEESK_NSB_IJlNSB_IJSD_llEEESU_EEESK_S1S_NS1I_6fusion15FusionCallbacksIS1M_NS1T_17LinearCombinationISK_fSK_fLNS_15FloatRoundStyleE2EEESJ_S1Q_JEEENSA_5SM1004TMEM4LOAD26SM100_TMEM_LOAD_32dp32b16xES12_NS13_INS14_ILi2ELi4ELi3EEES17_NST_INSB_IJNSC_ILi8EEES1O_EEENSB_IJS1O_SD_EEEEEEENSA_39AutoVectorizingCopyWithAssumedAlignmentILi128EEENSA_14SM90_TMA_STOREES28_S2A_S2A_EEEvvEEEEvNT_6ParamsE) ;  /* 0xffffff6002307950 */ /* 0x000fea0003c3ffff */
        .weak           $__internal_2_$__cuda_sm10x_tcgen05_guardrail_trap_unallocated_columns_being_dealloced
        .type           $__internal_2_$__cuda_sm10x_tcgen05_guardrail_trap_unallocated_columns_being_dealloced,@function
        .size           $__internal_2_$__cuda_sm10x_tcgen05_guardrail_trap_unallocated_columns_being_dealloced,(.L_x_166 - $__internal_2_$__cuda_sm10x_tcgen05_guardrail_trap_unallocated_columns_being_dealloced)
$__internal_2_$__cuda_sm10x_tcgen05_guardrail_trap_unallocated_columns_being_dealloced:
[----:B------:R-:W-:Y:S05]  /*9f40*/  BPT.TRAP 0x1 ;  /* 0x000000040000795c */ /* 0x000fea0000300000 */
[----:B------:R-:W-:-:S04]  /*9f50*/  HFMA2 R3, -RZ, RZ, 0, 0 ;  /* 0x00000000ff037431 */ /* 0x000fc800000001ff */
[----:B------:R-:W-:Y:S05]  /*9f60*/  RET.REL.NODEC R2 `(_ZN7cutlass13device_kernelINS_4conv6kernel13ConvUniversalINS1_16ConvProblemShapeILNS1_8OperatorE2ELi2EEENS1_10collective14CollectiveConvINS1_47MainloopSm100TmaUmmaWarpSpecializedImplicitGemmILS5_2ELi4ELi2ELi1ELi2EN4cute5tupleIJNSA_1CILi1EEESD_SD_EEEEENSB_IJNSC_ILi128EEENSB_IJNSC_ILi64EEEEEESI_EEENS_10tfloat32_tESK_NSA_8TiledMMAINSA_8MMA_AtomIJNSA_17SM100_MMA_TF32_SSISK_SK_fLi128ELi64ELNSA_4UMMA5MajorE1ELSP_1ELNSO_7ScaleInE0ELSQ_0EEEEEENSA_6LayoutISE_NSB_IJNSC_ILi0EEESU_SU_EEEEENSB_IJNSA_10UnderscoreESX_SX_EEEEENS7_6detail27Sm100ImplicitGemmTileTraitsINSA_13SM90_TMA_LOADENSA_14ComposedLayoutINSA_7SwizzleILi2ELi5ELi2EEENSA_18smem_ptr_flag_bitsILi32EEENST_INSB_IJNSC_ILi32EEENSC_ILi4EEEEEENSB_IJSD_S18_EEEEEEEvEENS11_INSA_20SM90_TMA_LOAD_IM2COLES1D_vEEEENS_8epilogue10collective18CollectiveEpilogueINS1I_23Sm100TmaWarpSpecializedILi4ELi2ELi16ELb1ELb0EEEJSJ_NSB_IJNST_ISG_SD_EENST_INSC_ILi16EEESD_EEEEESK_NSB_IJlNSB_IJSD_llEEESU_EEESK_S1S_NS1I_6fusion15FusionCallbacksIS1M_NS1T_17LinearCombinationISK_fSK_fLNS_15FloatRoundStyleE2EEESJ_S1Q_JEEENSA_5SM1004TMEM4LOAD26SM100_TMEM_LOAD_32dp32b16xES12_NS13_INS14_ILi2ELi4ELi3EEES17_NST_INSB_IJNSC_ILi8EEES1O_EEENSB_IJS1O_SD_EEEEEEENSA_39AutoVectorizingCopyWithAssumedAlignmentILi128EEENSA_14SM90_TMA_STOREES28_S2A_S2A_EEEvvEEEEvNT_6ParamsE) ;  /* 0xffffff6002247950 */ /* 0x000fea0003c3ffff */
.L_x_165:
[----:B------:R-:W-:-:S00]  /*9f70*/  BRA `(.L_x_165) ;  /* 0xfffffffc00fc7947 */ /* 0x000fc0000383ffff */
[----:B------:R-:W-:-:S00]  /*9f80*/  NOP ;  /* 0x0000000000007918 */ /* 0x000fc00000000000 */
[----:B------:R-:W-:-:S00]  /*9f90*/  NOP ;  /* 0x0000000000007918 */ /* 0x000fc00000000000 */
[----:B------:R-:W-:-:S00]  /*9fa0*/  NOP ;  /* 0x0000000000007918 */ /* 0x000fc00000000000 */
[----:B------:R-:W-:-:S00]  /*9fb0*/  NOP ;  /* 0x0000000000007918 */ /* 0x000fc00000000000 */
[----:B------:R-:W-:-:S00]  /*9fc0*/  NOP ;  /* 0x0000000000007918 */ /* 0x000fc00000000000 */
[----:B------:R-:W-:-:S00]  /*9fd0*/  NOP ;  /* 0x0000000000007918 */ /* 0x000fc00000000000 */
[----:B------:R-:W-:-:S00]  /*9fe0*/  NOP ;  /* 0x0000000000007918 */ /* 0x000fc00000000000 */
[----:B------:R-:W-:-:S00]  /*9ff0*/  NOP ;  /* 0x0000000000007918 */ /* 0x000fc00000000000 */
.L_x_166:


//--------------------- .nv.global.init           --------------------------
	.section	.nv.global.init,"aw",@progbits
.nv.global.init:
	.type		$str$29,@object
	.size		$str$29,($str$30 - $str$29)
$str$29:
        /*0000*/ 	.byte	0x28, 0x61, 0x64, 0x64, 0x72, 0x65, 0x73, 0x73, 0x20, 0x26, 0x20, 0x6d, 0x61, 0x73, 0x6b, 0x29
        /*0010*/ 	.byte	0x20, 0x3d, 0x3d, 0x20, 0x30, 0x00
	.type		$str$30,@object
	.size		$str$30,($str$28 - $str$30)
$str$30:
        /*0016*/ 	.byte	0x2f, 0x74, 0x6d, 0x70, 0x2f, 0x63, 0x75, 0x74, 0x6c, 0x61, 0x73, 0x73, 0x5f, 0x73, 0x77, 0x65
        /*0026*/ 	.byte	0x65, 0x70, 0x5f, 0x73, 0x72, 0x63, 0x2f, 0x69, 0x6e, 0x63, 0x6c, 0x75, 0x64, 0x65, 0x2f, 0x63
        /*0036*/ 	.byte	0x75, 0x74, 0x65, 0x2f, 0x70, 0x6f, 0x69, 0x6e, 0x74, 0x65, 0x72, 0x5f, 0x66, 0x6c, 0x61, 0x67
        /*0046*/ 	.byte	0x67, 0x65, 0x64, 0x2e, 0x68, 0x70, 0x70, 0x00
	.type		$str$28,@object
	.size		$str$28,($str$27 - $str$28)
$str$28:
        /*004e*/ 	.byte	0x2f, 0x74, 0x6d, 0x70, 0x2f, 0x63, 0x75, 0x74, 0x6c, 0x61, 0x73, 0x73, 0x5f, 0x73, 0x77, 0x65
        /*005e*/ 	.byte	0x65, 0x70, 0x5f, 0x73, 0x72, 0x63, 0x2f, 0x69, 0x6e, 0x63, 0x6c, 0x75, 0x64, 0x65, 0x2f, 0x63
        /*006e*/ 	.byte	0x75, 0x74, 0x65, 0x2f, 0x61, 0x74, 0x6f, 0x6d, 0x2f, 0x63, 0x6f, 0x70, 0x79, 0x5f, 0x74, 0x72
        /*007e*/ 	.byte	0x61, 0x69, 0x74, 0x73, 0x5f, 0x73, 0x6d, 0x31, 0x30, 0x30, 0x2e, 0x68, 0x70, 0x70, 0x00
	.type		$str$27,@object
	.size		$str$27,(__unnamed_1 - $str$27)
$str$27:
        /*008d*/ 	.byte	0x28, 0x28, 0x75, 0x69, 0x6e, 0x74, 0x33, 0x32, 0x5f, 0x74, 0x28, 0x74, 0x68, 0x72, 0x65, 0x61
        /*009d*/ 	.byte	0x64, 0x49, 0x64, 0x78, 0x2e, 0x78, 0x29, 0x20, 0x2f, 0x20, 0x33, 0x32, 0x29, 0x20, 0x25, 0x20
        /*00ad*/ 	.byte	0x34, 0x29, 0x20, 0x3d, 0x3d, 0x20, 0x28, 0x28, 0x28, 0x74, 0x6d, 0x65, 0x6d, 0x5f, 0x61, 0x64
        /*00bd*/ 	.byte	0x64, 0x72, 0x20, 0x3e, 0x3e, 0x20, 0x31, 0x36, 0x29, 0x20, 0x2f, 0x20, 0x33, 0x32, 0x29, 0x20
        /*00cd*/ 	.byte	0x25, 0x20, 0x34, 0x29, 0x00
	.type		__unnamed_1,@object
	.size		__unnamed_1,(__unnamed_2 - __unnamed_1)
__unnamed_1:
        /*00d2*/ 	.byte	0x61, 0x75, 0x74, 0x6f, 0x20, 0x63, 0x75, 0x74, 0x65, 0x3a, 0x3a, 0x61, 0x73, 0x5f, 0x70, 0x6f
        /* <DEDUP_REMOVED lines=24> */
        /*0262*/ 	.byte	0x32, 0x30, 0x34, 0x38, 0x3e, 0x3e, 0x3e, 0x3e, 0x5d, 0x00
	.type		__unnamed_2,@object
	.size		__unnamed_2,(.L_2 - __unnamed_2)
__unnamed_2:
        /* <DEDUP_REMOVED lines=42> */
        /*050c*/ 	.byte	0x3e, 0x5d, 0x00
.L_2:


//--------------------- .nv.shared._ZN7cutlass13device_kernelINS_4conv6kernel13ConvUniversalINS1_16ConvProblemShapeILNS1_8OperatorE2ELi2EEENS1_10collective14CollectiveConvINS1_47MainloopSm100TmaUmmaWarpSpecializedImplicitGemmILS5_2ELi4ELi2ELi1ELi2EN4cute5tupleIJNSA_1CILi1EEESD_SD_EEEEENSB_IJNSC_ILi128EEENSB_IJNSC_ILi64EEEEEESI_EEENS_10tfloat32_tESK_NSA_8TiledMMAINSA_8MMA_AtomIJNSA_17SM100_MMA_TF32_SSISK_SK_fLi128ELi64ELNSA_4UMMA5MajorE1ELSP_1ELNSO_7ScaleInE0ELSQ_0EEEEEENSA_6LayoutISE_NSB_IJNSC_ILi0EEESU_SU_EEEEENSB_IJNSA_10UnderscoreESX_SX_EEEEENS7_6detail27Sm100ImplicitGemmTileTraitsINSA_13SM90_TMA_LOADENSA_14ComposedLayoutINSA_7SwizzleILi2ELi5ELi2EEENSA_18smem_ptr_flag_bitsILi32EEENST_INSB_IJNSC_ILi32EEENSC_ILi4EEEEEENSB_IJSD_S18_EEEEEEEvEENS11_INSA_20SM90_TMA_LOAD_IM2COLES1D_vEEEENS_8epilogue10collective18CollectiveEpilogueINS1I_23Sm100TmaWarpSpecializedILi4ELi2ELi16ELb1ELb0EEEJSJ_NSB_IJNST_ISG_SD_EENST_INSC_ILi16EEESD_EEEEESK_NSB_IJlNSB_IJSD_llEEESU_EEESK_S1S_NS1I_6fusion15FusionCallbacksIS1M_NS1T_17LinearCombinationISK_fSK_fLNS_15FloatRoundStyleE2EEESJ_S1Q_JEEENSA_5SM1004TMEM4LOAD26SM100_TMEM_LOAD_32dp32b16xES12_NS13_INS14_ILi2ELi4ELi3EEES17_NST_INSB_IJNSC_ILi8EEES1O_EEENSB_IJS1O_SD_EEEEEEENSA_39AutoVectorizingCopyWithAssumedAlignmentILi128EEENSA_14SM90_TMA_STOREES28_S2A_S2A_EEEvvEEEEvNT_6ParamsE --------------------------
	.section	.nv.shared._ZN7cutlass13device_kernelINS_4conv6kernel13ConvUniversalINS1_16ConvProblemShapeILNS1_8OperatorE2ELi2EEENS1_10collective14CollectiveConvINS1_47MainloopSm100TmaUmmaWarpSpecializedImplicitGemmILS5_2ELi4ELi2ELi1ELi2EN4cute5tupleIJNSA_1CILi1EEESD_SD_EEEEENSB_IJNSC_ILi128EEENSB_IJNSC_ILi64EEEEEESI_EEENS_10tfloat32_tESK_NSA_8TiledMMAINSA_8MMA_AtomIJNSA_17SM100_MMA_TF32_SSISK_SK_fLi128ELi64ELNSA_4UMMA5MajorE1ELSP_1ELNSO_7ScaleInE0ELSQ_0EEEEEENSA_6LayoutISE_NSB_IJNSC_ILi0EEESU_SU_EEEEENSB_IJNSA_10UnderscoreESX_SX_EEEEENS7_6detail27Sm100ImplicitGemmTileTraitsINSA_13SM90_TMA_LOADENSA_14ComposedLayoutINSA_7SwizzleILi2ELi5ELi2EEENSA_18smem_ptr_flag_bitsILi32EEENST_INSB_IJNSC_ILi32EEENSC_ILi4EEEEEENSB_IJSD_S18_EEEEEEEvEENS11_INSA_20SM90_TMA_LOAD_IM2COLES1D_vEEEENS_8epilogue10collective18CollectiveEpilogueINS1I_23Sm100TmaWarpSpecializedILi4ELi2ELi16ELb1ELb0EEEJSJ_NSB_IJNST_ISG_SD_EENST_INSC_ILi16EEESD_EEEEESK_NSB_IJlNSB_IJSD_llEEESU_EEESK_S1S_NS1I_6fusion15FusionCallbacksIS1M_NS1T_17LinearCombinationISK_fSK_fLNS_15FloatRoundStyleE2EEESJ_S1Q_JEEENSA_5SM1004TMEM4LOAD26SM100_TMEM_LOAD_32dp32b16xES12_NS13_INS14_ILi2ELi4ELi3EEES17_NST_INSB_IJNSC_ILi8EEES1O_EEENSB_IJS1O_SD_EEEEEEENSA_39AutoVectorizingCopyWithAssumedAlignmentILi128EEENSA_14SM90_TMA_STOREES28_S2A_S2A_EEEvvEEEEvNT_6ParamsE,"aw",@nobits
	.sectionflags	@""
	.align	16
	.zero		1024


//--------------------- .nv.shared.reserved.0     --------------------------
	.section	.nv.shared.reserved.0,"aw",@nobits
	.weak		__nv_reservedSMEM_offset_0_alias
	.size		__nv_reservedSMEM_offset_0_alias, 0, 64
	.other		__nv_reservedSMEM_offset_0_alias,@"STO_CUDA_RESERVED_SHARED STV_DEFAULT"
__nv_reservedSMEM_offset_0_alias:
	.zero		0
.nv.shared.reserved.0:
	.zero		64
	.weak		__nv_reservedSMEM_tcgen05_partition
	.type		__nv_reservedSMEM_tcgen05_partition,@object
	.size		__nv_reservedSMEM_tcgen05_partition,(.L_0 - __nv_reservedSMEM_tcgen05_partition)
__nv_reservedSMEM_tcgen05_partition:
	.zero		32
.L_0:


//--------------------- .nv.global                --------------------------
	.section	.nv.global,"aw",@nobits
.nv.global:
	.type		_ZN39_INTERNAL_08aff098_4_k_cu_b23eee81_33424cute1_E,@object
	.size		_ZN39_INTERNAL_08aff098_4_k_cu_b23eee81_33424cute1_E,(_ZN39_INTERNAL_08aff098_4_k_cu_b23eee81_33424cuda3std3__45__cpo6cbeginE - _ZN39_INTERNAL_08aff098_4_k_cu_b23eee81_33424cute1_E)
_ZN39_INTERNAL_08aff098_4_k_cu_b23eee81_33424cute1_E:
	.zero		1
	.type		_ZN39_INTERNAL_08aff098_4_k_cu_b23eee81_33424cuda3std3__45__cpo6cbeginE,@object
	.size		_ZN39_INTERNAL_08aff098_4_k_cu_b23eee81_33424cuda3std3__45__cpo6cbeginE,(_ZN39_INTERNAL_08aff098_4_k_cu_b23eee81_33424cuda3std3__48in_placeE - _ZN39_INTERNAL_08aff098_4_k_cu_b23eee81_33424cuda3std3__45__cpo6cbeginE)
_ZN39_INTERNAL_08aff098_4_k_cu_b23eee81_33424cuda3std3__45__cpo6cbeginE:
	.zero		1
	.type		_ZN39_INTERNAL_08aff098_4_k_cu_b23eee81_33424cuda3std3__48in_placeE,@object
	.size		_ZN39_INTERNAL_08aff098_4_k_cu_b23eee81_33424cuda3std3__48in_placeE,(_ZN39_INTERNAL_08aff098_4_k_cu_b23eee81_33424cuda3std6ranges3__45__cpo9iter_moveE - _ZN39_INTERNAL_08aff098_4_k_cu_b23eee81_33424cuda3std3__48in_placeE)
_ZN39_INTERNAL_08aff098_4_k_cu_b23eee81_33424cuda3std3__48in_placeE:
	.zero		1
	.type		_ZN39_INTERNAL_08aff098_4_k_cu_b23eee81_33424cuda3std6ranges3__45__cpo9iter_moveE,@object
	.size		_ZN39_INTERNAL_08aff098_4_k_cu_b23eee81_33424cuda3std6ranges3__45__cpo9iter_moveE,(_ZN39_INTERNAL_08aff098_4_k_cu_b23eee81_33424cuda3std3__45__cpo5beginE - _ZN39_INTERNAL_08aff098_4_k_cu_b23eee81_33424cuda3std6ranges3__45__cpo9iter_moveE)
_ZN39_INTERNAL_08aff098_4_k_cu_b23eee81_33424cuda3std6ranges3__45__cpo9iter_moveE:
	.zero		1
	.type		_ZN39_INTERNAL_08aff098_4_k_cu_b23eee81_33424cuda3std3__45__cpo5beginE,@object
	.size		_ZN39_INTERNAL_08aff098_4_k_cu_b23eee81_33424cuda3std3__45__cpo5beginE,(_ZN39_INTERNAL_08aff098_4_k_cu_b23eee81_33424cuda3std3__441_GLOBAL__N__08aff098_4_k_cu_b23eee81_33426ignoreE - _ZN39_INTERNAL_08aff098_4_k_cu_b23eee81_33424cuda3std3__45__cpo5beginE)
_ZN39_INTERNAL_08aff098_4_k_cu_b23eee81_33424cuda3std3__45__cpo5beginE:
	.zero		1
	.type		_ZN39_INTERNAL_08aff098_4_k_cu_b23eee81_33424cuda3std3__441_GLOBAL__N__08aff098_4_k_cu_b23eee81_33426ignoreE,@object
	.size		_ZN39_INTERNAL_08aff098_4_k_cu_b23eee81_33424cuda3std3__441_GLOBAL__N__08aff098_4_k_cu_b23eee81_33426ignoreE,(_ZN39_INTERNAL_08aff098_4_k_cu_b23eee81_33424cute7productE - _ZN39_INTERNAL_08aff098_4_k_cu_b23eee81_33424cuda3std3__441_GLOBAL__N__08aff098_4_k_cu_b23eee81_33426ignoreE)
_ZN39_INTERNAL_08aff098_4_k_cu_b23eee81_33424cuda3std3__441_GLOBAL__N__08aff098_4_k_cu_b23eee81_33426ignoreE:
	.zero		1
	.type		_ZN39_INTERNAL_08aff098_4_k_cu_b23eee81_33424cute7productE,@object
	.size		_ZN39_INTERNAL_08aff098_4_k_cu_b23eee81_33424cute7productE,(_ZN39_INTERNAL_08aff098_4_k_cu_b23eee81_33424cuda3std3__45__cpo3endE - _ZN39_INTERNAL_08aff098_4_k_cu_b23eee81_33424cute7productE)
_ZN39_INTERNAL_08aff098_4_k_cu_b23eee81_33424cute7productE:
	.zero		1
	.type		_ZN39_INTERNAL_08aff098_4_k_cu_b23eee81_33424cuda3std3__45__cpo3endE,@object
	.size		_ZN39_INTERNAL_08aff098_4_k_cu_b23eee81_33424cuda3std3__45__cpo3endE,(_ZN39_INTERNAL_08aff098_4_k_cu_b23eee81_33424cuda3std3__419piecewise_constructE - _ZN39_INTERNAL_08aff098_4_k_cu_b23eee81_33424cuda3std3__45__cpo3endE)
_ZN39_INTERNAL_08aff098_4_k_cu_b23eee81_33424cuda3std3__45__cpo3endE:
	.zero		1
	.type		_ZN39_INTERNAL_08aff098_4_k_cu_b23eee81_33424cuda3std3__419piecewise_constructE,@object
	.size		_ZN39_INTERNAL_08aff098_4_k_cu_b23eee81_33424cuda3std3__419piecewise_constructE,(_ZN39_INTERNAL_08aff098_4_k_cu_b23eee81_33424cuda3std3__45__cpo4cendE - _ZN39_INTERNAL_08aff098_4_k_cu_b23eee81_33424cuda3std3__419piecewise_constructE)
_ZN39_INTERNAL_08aff098_4_k_cu_b23eee81_33424cuda3std3__419piecewise_constructE:
	.zero		1
	.type		_ZN39_INTERNAL_08aff098_4_k_cu_b23eee81_33424cuda3std3__45__cpo4cendE,@object
	.size		_ZN39_INTERNAL_08aff098_4_k_cu_b23eee81_33424cuda3std3__45__cpo4cendE,(_ZN39_INTERNAL_08aff098_4_k_cu_b23eee81_33424cuda3std6ranges3__45__cpo4swapE - _ZN39_INTERNAL_08aff098_4_k_cu_b23eee81_33424cuda3std3__45__cpo4cendE)
_ZN39_INTERNAL_08aff098_4_k_cu_b23eee81_33424cuda3std3__45__cpo4cendE:
	.zero		1
	.type		_ZN39_INTERNAL_08aff098_4_k_cu_b23eee81_33424cuda3std6ranges3__45__cpo4swapE,@object
	.size		_ZN39_INTERNAL_08aff098_4_k_cu_b23eee81_33424cuda3std6ranges3__45__cpo4swapE,(.L_10 - _ZN39_INTERNAL_08aff098_4_k_cu_b23eee81_33424cuda3std6ranges3__45__cpo4swapE)
_ZN39_INTERNAL_08aff098_4_k_cu_b23eee81_33424cuda3std6ranges3__45__cpo4swapE:
	.zero		1
.L_10:


//--------------------- .nv.constant0._ZN7cutlass13device_kernelINS_4conv6kernel13ConvUniversalINS1_16ConvProblemShapeILNS1_8OperatorE2ELi2EEENS1_10collective14CollectiveConvINS1_47MainloopSm100TmaUmmaWarpSpecializedImplicitGemmILS5_2ELi4ELi2ELi1ELi2EN4cute5tupleIJNSA_1CILi1EEESD_SD_EEEEENSB_IJNSC_ILi128EEENSB_IJNSC_ILi64EEEEEESI_EEENS_10tfloat32_tESK_NSA_8TiledMMAINSA_8MMA_AtomIJNSA_17SM100_MMA_TF32_SSISK_SK_fLi128ELi64ELNSA_4UMMA5MajorE1ELSP_1ELNSO_7ScaleInE0ELSQ_0EEEEEENSA_6LayoutISE_NSB_IJNSC_ILi0EEESU_SU_EEEEENSB_IJNSA_10UnderscoreESX_SX_EEEEENS7_6detail27Sm100ImplicitGemmTileTraitsINSA_13SM90_TMA_LOADENSA_14ComposedLayoutINSA_7SwizzleILi2ELi5ELi2EEENSA_18smem_ptr_flag_bitsILi32EEENST_INSB_IJNSC_ILi32EEENSC_ILi4EEEEEENSB_IJSD_S18_EEEEEEEvEENS11_INSA_20SM90_TMA_LOAD_IM2COLES1D_vEEEENS_8epilogue10collective18CollectiveEpilogueINS1I_23Sm100TmaWarpSpecializedILi4ELi2ELi16ELb1ELb0EEEJSJ_NSB_IJNST_ISG_SD_EENST_INSC_ILi16EEESD_EEEEESK_NSB_IJlNSB_IJSD_llEEESU_EEESK_S1S_NS1I_6fusion15FusionCallbacksIS1M_NS1T_17LinearCombinationISK_fSK_fLNS_15FloatRoundStyleE2EEESJ_S1Q_JEEENSA_5SM1004TMEM4LOAD26SM100_TMEM_LOAD_32dp32b16xES12_NS13_INS14_ILi2ELi4ELi3EEES17_NST_INSB_IJNSC_ILi8EEES1O_EEENSB_IJS1O_SD_EEEEEEENSA_39AutoVectorizingCopyWithAssumedAlignmentILi128EEENSA_14SM90_TMA_STOREES28_S2A_S2A_EEEvvEEEEvNT_6ParamsE --------------------------
	.section	.nv.constant0._ZN7cutlass13device_kernelINS_4conv6kernel13ConvUniversalINS1_16ConvProblemShapeILNS1_8OperatorE2ELi2EEENS1_10collective14CollectiveConvINS1_47MainloopSm100TmaUmmaWarpSpecializedImplicitGemmILS5_2ELi4ELi2ELi1ELi2EN4cute5tupleIJNSA_1CILi1EEESD_SD_EEEEENSB_IJNSC_ILi128EEENSB_IJNSC_ILi64EEEEEESI_EEENS_10tfloat32_tESK_NSA_8TiledMMAINSA_8MMA_AtomIJNSA_17SM100_MMA_TF32_SSISK_SK_fLi128ELi64ELNSA_4UMMA5MajorE1ELSP_1ELNSO_7ScaleInE0ELSQ_0EEEEEENSA_6LayoutISE_NSB_IJNSC_ILi0EEESU_SU_EEEEENSB_IJNSA_10UnderscoreESX_SX_EEEEENS7_6detail27Sm100ImplicitGemmTileTraitsINSA_13SM90_TMA_LOADENSA_14ComposedLayoutINSA_7SwizzleILi2ELi5ELi2EEENSA_18smem_ptr_flag_bitsILi32EEENST_INSB_IJNSC_ILi32EEENSC_ILi4EEEEEENSB_IJSD_S18_EEEEEEEvEENS11_INSA_20SM90_TMA_LOAD_IM2COLES1D_vEEEENS_8epilogue10collective18CollectiveEpilogueINS1I_23Sm100TmaWarpSpecializedILi4ELi2ELi16ELb1ELb0EEEJSJ_NSB_IJNST_ISG_SD_EENST_INSC_ILi16EEESD_EEEEESK_NSB_IJlNSB_IJSD_llEEESU_EEESK_S1S_NS1I_6fusion15FusionCallbacksIS1M_NS1T_17LinearCombinationISK_fSK_fLNS_15FloatRoundStyleE2EEESJ_S1Q_JEEENSA_5SM1004TMEM4LOAD26SM100_TMEM_LOAD_32dp32b16xES12_NS13_INS14_ILi2ELi4ELi3EEES17_NST_INSB_IJNSC_ILi8EEES1O_EEENSB_IJS1O_SD_EEEEEEENSA_39AutoVectorizingCopyWithAssumedAlignmentILi128EEENSA_14SM90_TMA_STOREES28_S2A_S2A_EEEvvEEEEvNT_6ParamsE,"a",@progbits
	.sectionflags	@""
	.align	4
.nv.constant0._ZN7cutlass13device_kernelINS_4conv6kernel13ConvUniversalINS1_16ConvProblemShapeILNS1_8OperatorE2ELi2EEENS1_10collective14CollectiveConvINS1_47MainloopSm100TmaUmmaWarpSpecializedImplicitGemmILS5_2ELi4ELi2ELi1ELi2EN4cute5tupleIJNSA_1CILi1EEESD_SD_EEEEENSB_IJNSC_ILi128EEENSB_IJNSC_ILi64EEEEEESI_EEENS_10tfloat32_tESK_NSA_8TiledMMAINSA_8MMA_AtomIJNSA_17SM100_MMA_TF32_SSISK_SK_fLi128ELi64ELNSA_4UMMA5MajorE1ELSP_1ELNSO_7ScaleInE0ELSQ_0EEEEEENSA_6LayoutISE_NSB_IJNSC_ILi0EEESU_SU_EEEEENSB_IJNSA_10UnderscoreESX_SX_EEEEENS7_6detail27Sm100ImplicitGemmTileTraitsINSA_13SM90_TMA_LOADENSA_14ComposedLayoutINSA_7SwizzleILi2ELi5ELi2EEENSA_18smem_ptr_flag_bitsILi32EEENST_INSB_IJNSC_ILi32EEENSC_ILi4EEEEEENSB_IJSD_S18_EEEEEEEvEENS11_INSA_20SM90_TMA_LOAD_IM2COLES1D_vEEEENS_8epilogue10collective18CollectiveEpilogueINS1I_23Sm100TmaWarpSpecializedILi4ELi2ELi16ELb1ELb0EEEJSJ_NSB_IJNST_ISG_SD_EENST_INSC_ILi16EEESD_EEEEESK_NSB_IJlNSB_IJSD_llEEESU_EEESK_S1S_NS1I_6fusion15FusionCallbacksIS1M_NS1T_17LinearCombinationISK_fSK_fLNS_15FloatRoundStyleE2EEESJ_S1Q_JEEENSA_5SM1004TMEM4LOAD26SM100_TMEM_LOAD_32dp32b16xES12_NS13_INS14_ILi2ELi4ELi3EEES17_NST_INSB_IJNSC_ILi8EEES1O_EEENSB_IJS1O_SD_EEEEEEENSA_39AutoVectorizingCopyWithAssumedAlignmentILi128EEENSA_14SM90_TMA_STOREES28_S2A_S2A_EEEvvEEEEvNT_6ParamsE:
	.zero		2944


//--------------------- SYMBOLS --------------------------

	.type		.nv.reservedSmem.offset0,@object
	.size		.nv.reservedSmem.offset0,0x4
	.type		.nv.reservedSmem.cap,@object
	.size		.nv.reservedSmem.cap,0x4
	.type		__assertfail,@function
